//
// Generated by NVIDIA NVVM Compiler
//
// Compiler Build ID: CL-36424714
// Cuda compilation tools, release 13.0, V13.0.88
// Based on NVVM 20.0.0
//

.version 9.0
.target sm_100
.address_size 64

	// .globl	_Z18accessGlobalMemoryPfii

.visible .entry _Z18accessGlobalMemoryPfii(
	.param .u64 .ptr .align 1 _Z18accessGlobalMemoryPfii_param_0,
	.param .u32 _Z18accessGlobalMemoryPfii_param_1,
	.param .u32 _Z18accessGlobalMemoryPfii_param_2
)
{
	.reg .pred 	%p<11>;
	.reg .b32 	%r<90>;
	.reg .b32 	%f<83>;
	.reg .b64 	%rd<63>;

	ld.param.u64 	%rd2, [_Z18accessGlobalMemoryPfii_param_0];
	ld.param.u32 	%r23, [_Z18accessGlobalMemoryPfii_param_1];
	ld.param.u32 	%r24, [_Z18accessGlobalMemoryPfii_param_2];
	cvta.to.global.u64 	%rd1, %rd2;
	mov.u32 	%r1, %tid.x;
	setp.lt.s32 	%p1, %r24, 1;
	mov.f32 	%f82, 0f00000000;
	@%p1 bra 	$L__BB0_13;
	add.s32 	%r26, %r24, -1;
	and.b32  	%r2, %r24, 15;
	setp.lt.u32 	%p2, %r26, 15;
	mov.f32 	%f82, 0f00000000;
	mov.b32 	%r86, 0;
	@%p2 bra 	$L__BB0_4;
	and.b32  	%r86, %r24, 2147483632;
	neg.s32 	%r84, %r86;
	shl.b32 	%r5, %r23, 4;
	mov.f32 	%f82, 0f00000000;
	mov.u32 	%r83, %r1;
$L__BB0_3:
	.pragma "nounroll";
	rem.s32 	%r27, %r83, %r24;
	mul.wide.s32 	%rd3, %r27, 4;
	add.s64 	%rd4, %rd1, %rd3;
	ld.global.f32 	%f18, [%rd4];
	add.f32 	%f19, %f82, %f18;
	add.s32 	%r28, %r23, %r83;
	rem.s32 	%r29, %r28, %r24;
	mul.wide.s32 	%rd5, %r29, 4;
	add.s64 	%rd6, %rd1, %rd5;
	ld.global.f32 	%f20, [%rd6];
	add.f32 	%f21, %f19, %f20;
	add.s32 	%r30, %r23, %r28;
	rem.s32 	%r31, %r30, %r24;
	mul.wide.s32 	%rd7, %r31, 4;
	add.s64 	%rd8, %rd1, %rd7;
	ld.global.f32 	%f22, [%rd8];
	add.f32 	%f23, %f21, %f22;
	add.s32 	%r32, %r23, %r30;
	rem.s32 	%r33, %r32, %r24;
	mul.wide.s32 	%rd9, %r33, 4;
	add.s64 	%rd10, %rd1, %rd9;
	ld.global.f32 	%f24, [%rd10];
	add.f32 	%f25, %f23, %f24;
	add.s32 	%r34, %r23, %r32;
	rem.s32 	%r35, %r34, %r24;
	mul.wide.s32 	%rd11, %r35, 4;
	add.s64 	%rd12, %rd1, %rd11;
	ld.global.f32 	%f26, [%rd12];
	add.f32 	%f27, %f25, %f26;
	add.s32 	%r36, %r23, %r34;
	rem.s32 	%r37, %r36, %r24;
	mul.wide.s32 	%rd13, %r37, 4;
	add.s64 	%rd14, %rd1, %rd13;
	ld.global.f32 	%f28, [%rd14];
	add.f32 	%f29, %f27, %f28;
	add.s32 	%r38, %r23, %r36;
	rem.s32 	%r39, %r38, %r24;
	mul.wide.s32 	%rd15, %r39, 4;
	add.s64 	%rd16, %rd1, %rd15;
	ld.global.f32 	%f30, [%rd16];
	add.f32 	%f31, %f29, %f30;
	add.s32 	%r40, %r23, %r38;
	rem.s32 	%r41, %r40, %r24;
	mul.wide.s32 	%rd17, %r41, 4;
	add.s64 	%rd18, %rd1, %rd17;
	ld.global.f32 	%f32, [%rd18];
	add.f32 	%f33, %f31, %f32;
	add.s32 	%r42, %r23, %r40;
	rem.s32 	%r43, %r42, %r24;
	mul.wide.s32 	%rd19, %r43, 4;
	add.s64 	%rd20, %rd1, %rd19;
	ld.global.f32 	%f34, [%rd20];
	add.f32 	%f35, %f33, %f34;
	add.s32 	%r44, %r23, %r42;
	rem.s32 	%r45, %r44, %r24;
	mul.wide.s32 	%rd21, %r45, 4;
	add.s64 	%rd22, %rd1, %rd21;
	ld.global.f32 	%f36, [%rd22];
	add.f32 	%f37, %f35, %f36;
	add.s32 	%r46, %r23, %r44;
	rem.s32 	%r47, %r46, %r24;
	mul.wide.s32 	%rd23, %r47, 4;
	add.s64 	%rd24, %rd1, %rd23;
	ld.global.f32 	%f38, [%rd24];
	add.f32 	%f39, %f37, %f38;
	add.s32 	%r48, %r23, %r46;
	rem.s32 	%r49, %r48, %r24;
	mul.wide.s32 	%rd25, %r49, 4;
	add.s64 	%rd26, %rd1, %rd25;
	ld.global.f32 	%f40, [%rd26];
	add.f32 	%f41, %f39, %f40;
	add.s32 	%r50, %r23, %r48;
	rem.s32 	%r51, %r50, %r24;
	mul.wide.s32 	%rd27, %r51, 4;
	add.s64 	%rd28, %rd1, %rd27;
	ld.global.f32 	%f42, [%rd28];
	add.f32 	%f43, %f41, %f42;
	add.s32 	%r52, %r23, %r50;
	rem.s32 	%r53, %r52, %r24;
	mul.wide.s32 	%rd29, %r53, 4;
	add.s64 	%rd30, %rd1, %rd29;
	ld.global.f32 	%f44, [%rd30];
	add.f32 	%f45, %f43, %f44;
	add.s32 	%r54, %r23, %r52;
	rem.s32 	%r55, %r54, %r24;
	mul.wide.s32 	%rd31, %r55, 4;
	add.s64 	%rd32, %rd1, %rd31;
	ld.global.f32 	%f46, [%rd32];
	add.f32 	%f47, %f45, %f46;
	add.s32 	%r56, %r23, %r54;
	rem.s32 	%r57, %r56, %r24;
	mul.wide.s32 	%rd33, %r57, 4;
	add.s64 	%rd34, %rd1, %rd33;
	ld.global.f32 	%f48, [%rd34];
	add.f32 	%f82, %f47, %f48;
	add.s32 	%r84, %r84, 16;
	add.s32 	%r83, %r83, %r5;
	setp.ne.s32 	%p3, %r84, 0;
	@%p3 bra 	$L__BB0_3;
$L__BB0_4:
	setp.eq.s32 	%p4, %r2, 0;
	@%p4 bra 	$L__BB0_13;
	and.b32  	%r11, %r24, 7;
	setp.lt.u32 	%p5, %r2, 8;
	@%p5 bra 	$L__BB0_7;
	mad.lo.s32 	%r58, %r86, %r23, %r1;
	rem.s32 	%r59, %r58, %r24;
	mul.wide.s32 	%rd35, %r59, 4;
	add.s64 	%rd36, %rd1, %rd35;
	ld.global.f32 	%f50, [%rd36];
	add.f32 	%f51, %f82, %f50;
	add.s32 	%r60, %r58, %r23;
	rem.s32 	%r61, %r60, %r24;
	mul.wide.s32 	%rd37, %r61, 4;
	add.s64 	%rd38, %rd1, %rd37;
	ld.global.f32 	%f52, [%rd38];
	add.f32 	%f53, %f51, %f52;
	add.s32 	%r62, %r60, %r23;
	rem.s32 	%r63, %r62, %r24;
	mul.wide.s32 	%rd39, %r63, 4;
	add.s64 	%rd40, %rd1, %rd39;
	ld.global.f32 	%f54, [%rd40];
	add.f32 	%f55, %f53, %f54;
	add.s32 	%r64, %r62, %r23;
	rem.s32 	%r65, %r64, %r24;
	mul.wide.s32 	%rd41, %r65, 4;
	add.s64 	%rd42, %rd1, %rd41;
	ld.global.f32 	%f56, [%rd42];
	add.f32 	%f57, %f55, %f56;
	add.s32 	%r66, %r64, %r23;
	rem.s32 	%r67, %r66, %r24;
	mul.wide.s32 	%rd43, %r67, 4;
	add.s64 	%rd44, %rd1, %rd43;
	ld.global.f32 	%f58, [%rd44];
	add.f32 	%f59, %f57, %f58;
	add.s32 	%r68, %r66, %r23;
	rem.s32 	%r69, %r68, %r24;
	mul.wide.s32 	%rd45, %r69, 4;
	add.s64 	%rd46, %rd1, %rd45;
	ld.global.f32 	%f60, [%rd46];
	add.f32 	%f61, %f59, %f60;
	add.s32 	%r70, %r68, %r23;
	rem.s32 	%r71, %r70, %r24;
	mul.wide.s32 	%rd47, %r71, 4;
	add.s64 	%rd48, %rd1, %rd47;
	ld.global.f32 	%f62, [%rd48];
	add.f32 	%f63, %f61, %f62;
	add.s32 	%r72, %r70, %r23;
	rem.s32 	%r73, %r72, %r24;
	mul.wide.s32 	%rd49, %r73, 4;
	add.s64 	%rd50, %rd1, %rd49;
	ld.global.f32 	%f64, [%rd50];
	add.f32 	%f82, %f63, %f64;
	add.s32 	%r86, %r86, 8;
$L__BB0_7:
	setp.eq.s32 	%p6, %r11, 0;
	@%p6 bra 	$L__BB0_13;
	and.b32  	%r14, %r24, 3;
	setp.lt.u32 	%p7, %r11, 4;
	@%p7 bra 	$L__BB0_10;
	mad.lo.s32 	%r74, %r86, %r23, %r1;
	rem.s32 	%r75, %r74, %r24;
	mul.wide.s32 	%rd51, %r75, 4;
	add.s64 	%rd52, %rd1, %rd51;
	ld.global.f32 	%f66, [%rd52];
	add.f32 	%f67, %f82, %f66;
	add.s32 	%r76, %r74, %r23;
	rem.s32 	%r77, %r76, %r24;
	mul.wide.s32 	%rd53, %r77, 4;
	add.s64 	%rd54, %rd1, %rd53;
	ld.global.f32 	%f68, [%rd54];
	add.f32 	%f69, %f67, %f68;
	add.s32 	%r78, %r76, %r23;
	rem.s32 	%r79, %r78, %r24;
	mul.wide.s32 	%rd55, %r79, 4;
	add.s64 	%rd56, %rd1, %rd55;
	ld.global.f32 	%f70, [%rd56];
	add.f32 	%f71, %f69, %f70;
	add.s32 	%r80, %r78, %r23;
	rem.s32 	%r81, %r80, %r24;
	mul.wide.s32 	%rd57, %r81, 4;
	add.s64 	%rd58, %rd1, %rd57;
	ld.global.f32 	%f72, [%rd58];
	add.f32 	%f82, %f71, %f72;
	add.s32 	%r86, %r86, 4;
$L__BB0_10:
	setp.eq.s32 	%p8, %r14, 0;
	@%p8 bra 	$L__BB0_13;
	mad.lo.s32 	%r89, %r86, %r23, %r1;
	neg.s32 	%r88, %r14;
$L__BB0_12:
	.pragma "nounroll";
	rem.s32 	%r82, %r89, %r24;
	mul.wide.s32 	%rd59, %r82, 4;
	add.s64 	%rd60, %rd1, %rd59;
	ld.global.f32 	%f73, [%rd60];
	add.f32 	%f82, %f82, %f73;
	add.s32 	%r89, %r89, %r23;
	add.s32 	%r88, %r88, 1;
	setp.ne.s32 	%p9, %r88, 0;
	@%p9 bra 	$L__BB0_12;
$L__BB0_13:
	setp.leu.f32 	%p10, %f82, 0f00000000;
	@%p10 bra 	$L__BB0_15;
	mul.wide.u32 	%rd61, %r1, 4;
	add.s64 	%rd62, %rd1, %rd61;
	st.global.f32 	[%rd62], %f82;
$L__BB0_15:
	ret;

}


// ===== COMPILED SASS (sm_100) =====

	.target	sm_100

	.elftype	@"ET_EXEC"


//--------------------- .note.nv.tkinfo           --------------------------
	.section	.note.nv.tkinfo,"",@"SHT_NOTE"
	.sectionflags	@"SHF_NOTE_NV_TKINFO"
	.tkinfo
        /*0018*/ 	.word	0x00000002
        /*0030*/ 	.string	""
        /*0030*/ 	.string	"ptxas"
        /*0030*/ 	.string	"Cuda compilation tools, release 13.0, V13.0.88"
        /*0030*/ 	.string	"Build cuda_13.0.r13.0/compiler.36424714_0"
        /*0030*/ 	.string	"-arch sm_100 -m 64 "



//--------------------- .note.nv.cuinfo           --------------------------
	.section	.note.nv.cuinfo,"",@"SHT_NOTE"
	.sectionflags	@"SHF_NOTE_NV_CUINFO"
        /*0018*/ 	.short	0x0002
        /*001a*/ 	.short	0x0064
        /*001c*/ 	.short	0x0082
	.zero		2


//--------------------- .nv.info                  --------------------------
	.section	.nv.info,"",@"SHT_CUDA_INFO"
	.align	4


	//----- nvinfo : EIATTR_REGCOUNT
	.align		4
        /*0000*/ 	.byte	0x04, 0x2f
        /*0002*/ 	.short	(.L_1 - .L_0)
	.align		4
.L_0:
        /*0004*/ 	.word	index@(_Z18accessGlobalMemoryPfii)
        /*0008*/ 	.word	0x00000020


	//----- nvinfo : EIATTR_FRAME_SIZE
	.align		4
.L_1:
        /*000c*/ 	.byte	0x04, 0x11
        /*000e*/ 	.short	(.L_3 - .L_2)
	.align		4
.L_2:
        /*0010*/ 	.word	index@(_Z18accessGlobalMemoryPfii)
        /*0014*/ 	.word	0x00000000


	//----- nvinfo : EIATTR_MIN_STACK_SIZE
	.align		4
.L_3:
        /*0018*/ 	.byte	0x04, 0x12
        /*001a*/ 	.short	(.L_5 - .L_4)
	.align		4
.L_4:
        /*001c*/ 	.word	index@(_Z18accessGlobalMemoryPfii)
        /*0020*/ 	.word	0x00000000
.L_5:


//--------------------- .nv.compat                --------------------------
	.section	.nv.compat,"",@"SHT_CUDA_COMPAT_INFO"
	.align	4
        /*0000*/ 	.byte	0x02, 0x09, 0x00, 0x00, 0x02, 0x02, 0x01, 0x00, 0x02, 0x05, 0x05, 0x00, 0x03, 0x07, 0x01, 0x01
        /*0010*/ 	.byte	0x02, 0x03, 0x00, 0x00, 0x02, 0x06, 0x01, 0x00, 0x04, 0x0b, 0x08, 0x00, 0x09, 0x00, 0x00, 0x00
        /*0020*/ 	.byte	0x00, 0x00, 0x00, 0x00


//--------------------- .nv.info._Z18accessGlobalMemoryPfii --------------------------
	.section	.nv.info._Z18accessGlobalMemoryPfii,"",@"SHT_CUDA_INFO"
	.sectionflags	@""
	.align	4


	//----- nvinfo : EIATTR_CUDA_API_VERSION
	.align		4
        /*0000*/ 	.byte	0x04, 0x37
        /*0002*/ 	.short	(.L_7 - .L_6)
.L_6:
        /*0004*/ 	.word	0x00000082


	//----- nvinfo : EIATTR_KPARAM_INFO
	.align		4
.L_7:
        /*0008*/ 	.byte	0x04, 0x17
        /*000a*/ 	.short	(.L_9 - .L_8)
.L_8:
        /*000c*/ 	.word	0x00000000
        /*0010*/ 	.short	0x0002
        /*0012*/ 	.short	0x000c
        /*0014*/ 	.byte	0x00, 0xf0, 0x11, 0x00


	//----- nvinfo : EIATTR_KPARAM_INFO
	.align		4
.L_9:
        /*0018*/ 	.byte	0x04, 0x17
        /*001a*/ 	.short	(.L_11 - .L_10)
.L_10:
        /*001c*/ 	.word	0x00000000
        /*0020*/ 	.short	0x0001
        /*0022*/ 	.short	0x0008
        /*0024*/ 	.byte	0x00, 0xf0, 0x11, 0x00


	//----- nvinfo : EIATTR_KPARAM_INFO
	.align		4
.L_11:
        /*0028*/ 	.byte	0x04, 0x17
        /*002a*/ 	.short	(.L_13 - .L_12)
.L_12:
        /*002c*/ 	.word	0x00000000
        /*0030*/ 	.short	0x0000
        /*0032*/ 	.short	0x0000
        /*0034*/ 	.byte	0x00, 0xf5, 0x21, 0x00


	//----- nvinfo : EIATTR_SPARSE_MMA_MASK
	.align		4
.L_13:
        /*0038*/ 	.byte	0x03, 0x50
        /*003a*/ 	.short	0x0000


	//----- nvinfo : EIATTR_MAXREG_COUNT
	.align		4
        /*003c*/ 	.byte	0x03, 0x1b
        /*003e*/ 	.short	0x00ff


	//----- nvinfo : EIATTR_MERCURY_ISA_VERSION
	.align		4
        /*0040*/ 	.byte	0x03, 0x5f
        /*0042*/ 	.short	0x0101


	//----- nvinfo : EIATTR_VRC_CTA_INIT_COUNT
	.align		4
        /*0044*/ 	.byte	0x02, 0x4a
	.zero		1
	.zero		1


	//----- nvinfo : EIATTR_EXIT_INSTR_OFFSETS
	.align		4
        /*0048*/ 	.byte	0x04, 0x1c
        /*004a*/ 	.short	(.L_15 - .L_14)


	//   ....[0]....
.L_14:
        /*004c*/ 	.word	0x000022a0


	//   ....[1]....
        /*0050*/ 	.word	0x000022e0


	//----- nvinfo : EIATTR_CBANK_PARAM_SIZE
	.align		4
.L_15:
        /*0054*/ 	.byte	0x03, 0x19
        /*0056*/ 	.short	0x0010


	//----- nvinfo : EIATTR_PARAM_CBANK
	.align		4
        /*0058*/ 	.byte	0x04, 0x0a
        /*005a*/ 	.short	(.L_17 - .L_16)
	.align		4
.L_16:
        /*005c*/ 	.word	index@(.nv.constant0._Z18accessGlobalMemoryPfii)
        /*0060*/ 	.short	0x0380
        /*0062*/ 	.short	0x0010


	//----- nvinfo : EIATTR_SW_WAR
	.align		4
.L_17:
        /*0064*/ 	.byte	0x04, 0x36
        /*0066*/ 	.short	(.L_19 - .L_18)
.L_18:
        /*0068*/ 	.word	0x00000008
.L_19:


//--------------------- .nv.callgraph             --------------------------
	.section	.nv.callgraph,"",@"SHT_CUDA_CALLGRAPH"
	.align	4
	.sectionentsize	8
	.align		4
        /*0000*/ 	.word	0x00000000
	.align		4
        /*0004*/ 	.word	0xffffffff
	.align		4
        /*0008*/ 	.word	0x00000000
	.align		4
        /*000c*/ 	.word	0xfffffffe
	.align		4
        /*0010*/ 	.word	0x00000000
	.align		4
        /*0014*/ 	.word	0xfffffffd
	.align		4
        /*0018*/ 	.word	0x00000000
	.align		4
        /*001c*/ 	.word	0xfffffffc


//--------------------- .text._Z18accessGlobalMemoryPfii --------------------------
	.section	.text._Z18accessGlobalMemoryPfii,"ax",@progbits
	.align	128
        .global         _Z18accessGlobalMemoryPfii
        .type           _Z18accessGlobalMemoryPfii,@function
        .size           _Z18accessGlobalMemoryPfii,(.L_x_7 - _Z18accessGlobalMemoryPfii)
        .other          _Z18accessGlobalMemoryPfii,@"STO_CUDA_ENTRY STV_DEFAULT"
_Z18accessGlobalMemoryPfii:
.text._Z18accessGlobalMemoryPfii:
[----:B------:R-:W-:Y:S01]  /*0000*/  LDC R1, c[0x0][0x37c] ;  /* 0x0000df00ff017b82 */ /* 0x000fe20000000800 */
[----:B------:R-:W0:Y:S01]  /*0010*/  LDCU UR6, c[0x0][0x38c] ;  /* 0x00007180ff0677ac */ /* 0x000e220008000800 */
[----:B------:R-:W1:Y:S01]  /*0020*/  S2R R2, SR_TID.X ;  /* 0x0000000000027919 */ /* 0x000e620000002100 */
[----:B------:R-:W-:Y:S01]  /*0030*/  IMAD.MOV.U32 R0, RZ, RZ, RZ ;  /* 0x000000ffff007224 */ /* 0x000fe200078e00ff */
[----:B------:R-:W2:Y:S01]  /*0040*/  LDCU.64 UR4, c[0x0][0x358] ;  /* 0x00006b00ff0477ac */ /* 0x000ea20008000a00 */
[----:B0-----:R-:W-:-:S05]  /*0050*/  IMAD.U32 R3, RZ, RZ, UR6 ;  /* 0x00000006ff037e24 */ /* 0x001fca000f8e00ff */
[----:B------:R-:W-:-:S13]  /*0060*/  ISETP.GE.AND P0, PT, R3, 0x1, PT ;  /* 0x000000010300780c */ /* 0x000fda0003f06270 */
[----:B-12---:R-:W-:Y:S05]  /*0070*/  @!P0 BRA `(.L_x_0) ;  /* 0x0000002000848947 */ /* 0x006fea0003800000 */
[C---:B------:R-:W-:Y:S01]  /*0080*/  IADD3 R0, PT, PT, R3.reuse, -0x1, RZ ;  /* 0xffffffff03007810 */ /* 0x040fe20007ffe0ff */
[----:B------:R-:W-:Y:S01]  /*0090*/  IMAD.MOV.U32 R5, RZ, RZ, RZ ;  /* 0x000000ffff057224 */ /* 0x000fe200078e00ff */
[----:B------:R-:W-:Y:S02]  /*00a0*/  LOP3.LUT R4, R3, 0xf, RZ, 0xc0, !PT ;  /* 0x0000000f03047812 */ /* 0x000fe400078ec0ff */
[----:B------:R-:W-:Y:S01]  /*00b0*/  ISETP.GE.U32.AND P1, PT, R0, 0xf, PT ;  /* 0x0000000f0000780c */ /* 0x000fe20003f26070 */
[----:B------:R-:W-:Y:S01]  /*00c0*/  IMAD.MOV.U32 R0, RZ, RZ, RZ ;  /* 0x000000ffff007224 */ /* 0x000fe200078e00ff */
[----:B------:R-:W-:-:S11]  /*00d0*/  ISETP.NE.AND P0, PT, R4, RZ, PT ;  /* 0x000000ff0400720c */ /* 0x000fd60003f05270 */
[----:B------:R-:W-:Y:S05]  /*00e0*/  @!P1 BRA `(.L_x_1) ;  /* 0x0000001000549947 */ /* 0x000fea0003800000 */
[----:B------:R-:W-:Y:S01]  /*00f0*/  IABS R7, R3 ;  /* 0x0000000300077213 */ /* 0x000fe20000000000 */
[----:B------:R-:W0:Y:S01]  /*0100*/  LDC R6, c[0x0][0x388] ;  /* 0x0000e200ff067b82 */ /* 0x000e220000000800 */
[----:B------:R-:W-:Y:S02]  /*0110*/  LOP3.LUT R5, R3, 0x7ffffff0, RZ, 0xc0, !PT ;  /* 0x7ffffff003057812 */ /* 0x000fe400078ec0ff */
[----:B------:R-:W1:Y:S05]  /*0120*/  I2F.RP R0, R7 ;  /* 0x0000000700007306 */ /* 0x000e6a0000209400 */
[----:B------:R-:W2:Y:S08]  /*0130*/  LDC R8, c[0x0][0x38c] ;  /* 0x0000e300ff087b82 */ /* 0x000eb00000000800 */
[----:B------:R-:W3:Y:S01]  /*0140*/  LDC.64 R14, c[0x0][0x380] ;  /* 0x0000e000ff0e7b82 */ /* 0x000ee20000000a00 */
[----:B-1----:R-:W1:Y:S02]  /*0150*/  MUFU.RCP R0, R0 ;  /* 0x0000000000007308 */ /* 0x002e640000001000 */
[----:B-1----:R-:W-:Y:S01]  /*0160*/  IADD3 R10, PT, PT, R0, 0xffffffe, RZ ;  /* 0x0ffffffe000a7810 */ /* 0x002fe20007ffe0ff */
[----:B------:R-:W-:-:S05]  /*0170*/  HFMA2 R0, -RZ, RZ, 0, 0 ;  /* 0x00000000ff007431 */ /* 0x000fca00000001ff */
[----:B------:R1:W4:Y:S02]  /*0180*/  F2I.FTZ.U32.TRUNC.NTZ R11, R10 ;  /* 0x0000000a000b7305 */ /* 0x000324000021f000 */
[----:B-1----:R-:W-:Y:S02]  /*0190*/  IMAD.MOV.U32 R10, RZ, RZ, RZ ;  /* 0x000000ffff0a7224 */ /* 0x002fe400078e00ff */
[----:B----4-:R-:W-:-:S04]  /*01a0*/  IMAD.MOV R12, RZ, RZ, -R11 ;  /* 0x000000ffff0c7224 */ /* 0x010fc800078e0a0b */
[----:B------:R-:W-:-:S04]  /*01b0*/  IMAD R9, R12, R7, RZ ;  /* 0x000000070c097224 */ /* 0x000fc800078e02ff */
[----:B------:R-:W-:-:S04]  /*01c0*/  IMAD.HI.U32 R9, R11, R9, R10 ;  /* 0x000000090b097227 */ /* 0x000fc800078e000a */
[----:B------:R-:W-:Y:S02]  /*01d0*/  IMAD.MOV.U32 R11, RZ, RZ, R2 ;  /* 0x000000ffff0b7224 */ /* 0x000fe400078e0002 */
[----:B0-23--:R-:W-:-:S07]  /*01e0*/  IMAD.MOV R10, RZ, RZ, -R5 ;  /* 0x000000ffff0a7224 */ /* 0x00dfce00078e0a05 */
.L_x_2:
[----:B------:R-:W-:Y:S01]  /*01f0*/  MOV R3, R8 ;  /* 0x0000000800037202 */ /* 0x000fe20000000f00 */
[--C-:B------:R-:W-:Y:S01]  /*0200*/  IMAD.IADD R21, R11, 0x1, R6.reuse ;  /* 0x000000010b157824 */ /* 0x100fe200078e0206 */
[----:B------:R-:W-:Y:S02]  /*0210*/  IABS R18, R11 ;  /* 0x0000000b00127213 */ /* 0x000fe40000000000 */
[-C--:B------:R-:W-:Y:S01]  /*0220*/  IABS R13, R3.reuse ;  /* 0x00000003000d7213 */ /* 0x080fe20000000000 */
[----:B------:R-:W-:Y:S01]  /*0230*/  IMAD.IADD R19, R21, 0x1, R6 ;  /* 0x0000000115137824 */ /* 0x000fe200078e0206 */
[----:B------:R-:W-:Y:S01]  /*0240*/  ISETP.GE.AND P2, PT, R11, RZ, PT ;  /* 0x000000ff0b00720c */ /* 0x000fe20003f46270 */
[----:B------:R-:W-:Y:S01]  /*0250*/  IMAD.HI.U32 R9, R9, R18, RZ ;  /* 0x0000001209097227 */ /* 0x000fe200078e00ff */
[----:B------:R-:W0:Y:S01]  /*0260*/  I2F.RP R12, R13 ;  /* 0x0000000d000c7306 */ /* 0x000e220000209400 */
[----:B------:R-:W-:Y:S02]  /*0270*/  LOP3.LUT R22, RZ, R3, RZ, 0x33, !PT ;  /* 0x00000003ff167212 */ /* 0x000fe400078e33ff */
[----:B------:R-:W-:Y:S01]  /*0280*/  IMAD.MOV R9, RZ, RZ, -R9 ;  /* 0x000000ffff097224 */ /* 0x000fe200078e0a09 */
[----:B------:R-:W-:-:S03]  /*0290*/  IADD3 R27, PT, PT, R19, R6, RZ ;  /* 0x00000006131b7210 */ /* 0x000fc60007ffe0ff */
[----:B------:R-:W-:-:S05]  /*02a0*/  IMAD R18, R13, R9, R18 ;  /* 0x000000090d127224 */ /* 0x000fca00078e0212 */
[----:B------:R-:W-:Y:S01]  /*02b0*/  ISETP.GT.U32.AND P1, PT, R7, R18, PT ;  /* 0x000000120700720c */ /* 0x000fe20003f24070 */
[----:B0-----:R-:W0:-:S12]  /*02c0*/  MUFU.RCP R12, R12 ;  /* 0x0000000c000c7308 */ /* 0x001e180000001000 */
[----:B------:R-:W-:-:S05]  /*02d0*/  @!P1 IMAD.IADD R18, R18, 0x1, -R13 ;  /* 0x0000000112129824 */ /* 0x000fca00078e0a0d */
[----:B------:R-:W-:Y:S01]  /*02e0*/  ISETP.GT.U32.AND P1, PT, R7, R18, PT ;  /* 0x000000120700720c */ /* 0x000fe20003f24070 */
[----:B------:R-:W-:Y:S02]  /*02f0*/  IMAD.MOV.U32 R7, RZ, RZ, R13 ;  /* 0x000000ffff077224 */ /* 0x000fe400078e000d */
[----:B0-----:R-:W-:Y:S01]  /*0300*/  VIADD R16, R12, 0xffffffe ;  /* 0x0ffffffe0c107836 */ /* 0x001fe20000000000 */
[----:B------:R-:W-:-:S03]  /*0310*/  IABS R12, R21 ;  /* 0x00000015000c7213 */ /* 0x000fc60000000000 */
[----:B------:R0:W1:Y:S06]  /*0320*/  F2I.FTZ.U32.TRUNC.NTZ R17, R16 ;  /* 0x0000001000117305 */ /* 0x00006c000021f000 */
[----:B------:R-:W-:Y:S02]  /*0330*/  @!P1 IADD3 R18, PT, PT, R18, -R13, RZ ;  /* 0x8000000d12129210 */ /* 0x000fe40007ffe0ff */
[----:B------:R-:W-:Y:S01]  /*0340*/  ISETP.NE.AND P1, PT, R3, RZ, PT ;  /* 0x000000ff0300720c */ /* 0x000fe20003f25270 */
[----:B0-----:R-:W-:Y:S02]  /*0350*/  IMAD.MOV.U32 R16, RZ, RZ, RZ ;  /* 0x000000ffff107224 */ /* 0x001fe400078e00ff */
[----:B------:R-:W-:Y:S01]  /*0360*/  @!P2 IMAD.MOV R18, RZ, RZ, -R18 ;  /* 0x000000ffff12a224 */ /* 0x000fe200078e0a12 */
[----:B-1----:R-:W-:-:S05]  /*0370*/  IADD3 R20, PT, PT, RZ, -R17, RZ ;  /* 0x80000011ff147210 */ /* 0x002fca0007ffe0ff */
[----:B------:R-:W-:Y:S01]  /*0380*/  IMAD R9, R20, R13, RZ ;  /* 0x0000000d14097224 */ /* 0x000fe200078e02ff */
[----:B------:R-:W-:-:S03]  /*0390*/  MOV R20, R12 ;  /* 0x0000000c00147202 */ /* 0x000fc60000000f00 */
[----:B------:R-:W-:Y:S01]  /*03a0*/  IMAD.HI.U32 R9, R17, R9, R16 ;  /* 0x0000000911097227 */ /* 0x000fe200078e0010 */
[----:B------:R-:W-:Y:S02]  /*03b0*/  IABS R16, R19 ;  /* 0x0000001300107213 */ /* 0x000fe40000000000 */
[----:B------:R-:W-:-:S03]  /*03c0*/  SEL R17, R22, R18, !P1 ;  /* 0x0000001216117207 */ /* 0x000fc60004800000 */
[----:B------:R-:W-:-:S05]  /*03d0*/  IMAD.HI.U32 R12, R9, R20, RZ ;  /* 0x00000014090c7227 */ /* 0x000fca00078e00ff */
[----:B------:R-:W-:-:S05]  /*03e0*/  IADD3 R12, PT, PT, -R12, RZ, RZ ;  /* 0x000000ff0c0c7210 */ /* 0x000fca0007ffe1ff */
[----:B------:R-:W-:Y:S02]  /*03f0*/  IMAD R20, R13, R12, R20 ;  /* 0x0000000c0d147224 */ /* 0x000fe400078e0214 */
[----:B------:R-:W-:-:S03]  /*0400*/  IMAD.HI.U32 R12, R9, R16, RZ ;  /* 0x00000010090c7227 */ /* 0x000fc600078e00ff */
[----:B------:R-:W-:Y:S01]  /*0410*/  ISETP.GT.U32.AND P3, PT, R7, R20, PT ;  /* 0x000000140700720c */ /* 0x000fe20003f64070 */
[----:B------:R-:W-:-:S04]  /*0420*/  IMAD.MOV R12, RZ, RZ, -R12 ;  /* 0x000000ffff0c7224 */ /* 0x000fc800078e0a0c */
[----:B------:R-:W-:Y:S02]  /*0430*/  IMAD R12, R13, R12, R16 ;  /* 0x0000000c0d0c7224 */ /* 0x000fe400078e0210 */
[----:B------:R-:W-:-:S03]  /*0440*/  IMAD.WIDE R16, R17, 0x4, R14 ;  /* 0x0000000411107825 */ /* 0x000fc600078e020e */
[----:B------:R-:W-:-:S03]  /*0450*/  ISETP.GT.U32.AND P4, PT, R7, R12, PT ;  /* 0x0000000c0700720c */ /* 0x000fc60003f84070 */
[----:B------:R-:W-:Y:S01]  /*0460*/  @!P3 IMAD.IADD R20, R20, 0x1, -R13 ;  /* 0x000000011414b824 */ /* 0x000fe200078e0a0d */
[----:B------:R-:W-:Y:S02]  /*0470*/  ISETP.GE.AND P3, PT, R21, RZ, PT ;  /* 0x000000ff1500720c */ /* 0x000fe40003f66270 */
[----:B------:R0:W2:Y:S02]  /*0480*/  LDG.E R21, desc[UR4][R16.64] ;  /* 0x0000000410157981 */ /* 0x0000a4000c1e1900 */
[----:B------:R-:W-:-:S13]  /*0490*/  ISETP.GT.U32.AND P2, PT, R7, R20, PT ;  /* 0x000000140700720c */ /* 0x000fda0003f44070 */
[----:B------:R-:W-:-:S05]  /*04a0*/  @!P2 IMAD.IADD R20, R20, 0x1, -R13 ;  /* 0x000000011414a824 */ /* 0x000fca00078e0a0d */
[----:B------:R-:W-:-:S04]  /*04b0*/  @!P3 IADD3 R20, PT, PT, -R20, RZ, RZ ;  /* 0x000000ff1414b210 */ /* 0x000fc80007ffe1ff */
[----:B------:R-:W-:Y:S01]  /*04c0*/  SEL R23, R22, R20, !P1 ;  /* 0x0000001416177207 */ /* 0x000fe20004800000 */
[----:B------:R-:W-:Y:S01]  /*04d0*/  @!P4 IMAD.IADD R12, R12, 0x1, -R13 ;  /* 0x000000010c0cc824 */ /* 0x000fe200078e0a0d */
[----:B------:R-:W-:-:S03]  /*04e0*/  IABS R24, R27 ;  /* 0x0000001b00187213 */ /* 0x000fc60000000000 */
[----:B0-----:R-:W-:Y:S01]  /*04f0*/  IMAD.WIDE R16, R23, 0x4, R14 ;  /* 0x0000000417107825 */ /* 0x001fe200078e020e */
[----:B------:R-:W-:-:S04]  /*0500*/  ISETP.GT.U32.AND P2, PT, R7, R12, PT ;  /* 0x0000000c0700720c */ /* 0x000fc80003f44070 */
[----:B------:R0:W3:Y:S01]  /*0510*/  LDG.E R20, desc[UR4][R16.64] ;  /* 0x0000000410147981 */ /* 0x0000e2000c1e1900 */
[----:B------:R-:W-:Y:S01]  /*0520*/  IMAD.HI.U32 R18, R9, R24, RZ ;  /* 0x0000001809127227 */ /* 0x000fe200078e00ff */
[----:B------:R-:W-:-:S03]  /*0530*/  ISETP.GE.AND P3, PT, R19, RZ, PT ;  /* 0x000000ff1300720c */ /* 0x000fc60003f66270 */
[----:B------:R-:W-:-:S04]  /*0540*/  IMAD.MOV R18, RZ, RZ, -R18 ;  /* 0x000000ffff127224 */ /* 0x000fc800078e0a12 */
[----:B------:R-:W-:Y:S01]  /*0550*/  IMAD R24, R13, R18, R24 ;  /* 0x000000120d187224 */ /* 0x000fe200078e0218 */
[----:B------:R-:W-:Y:S01]  /*0560*/  IADD3 R29, PT, PT, R27, R6, RZ ;  /* 0x000000061b1d7210 */ /* 0x000fe20007ffe0ff */
[----:B------:R-:W-:-:S03]  /*0570*/  @!P2 IMAD.IADD R12, R12, 0x1, -R13 ;  /* 0x000000010c0ca824 */ /* 0x000fc600078e0a0d */
[----:B------:R-:W-:Y:S01]  /*0580*/  ISETP.GT.U32.AND P2, PT, R7, R24, PT ;  /* 0x000000180700720c */ /* 0x000fe20003f44070 */
[----:B------:R-:W-:Y:S01]  /*0590*/  @!P3 IMAD.MOV R12, RZ, RZ, -R12 ;  /* 0x000000ffff0cb224 */ /* 0x000fe200078e0a0c */
[----:B------:R-:W-:Y:S01]  /*05a0*/  IABS R26, R29 ;  /* 0x0000001d001a7213 */ /* 0x000fe20000000000 */
[----:B------:R-:W-:-:S03]  /*05b0*/  IMAD.IADD R25, R29, 0x1, R6 ;  /* 0x000000011d197824 */ /* 0x000fc600078e0206 */
[----:B------:R-:W-:Y:S01]  /*05c0*/  SEL R19, R22, R12, !P1 ;  /* 0x0000000c16137207 */ /* 0x000fe20004800000 */
[----:B------:R-:W-:Y:S01]  /*05d0*/  IMAD.HI.U32 R12, R9, R26, RZ ;  /* 0x0000001a090c7227 */ /* 0x000fe200078e00ff */
[----:B0-----:R-:W-:-:S03]  /*05e0*/  IABS R16, R25 ;  /* 0x0000001900107213 */ /* 0x001fc60000000000 */
[----:B------:R-:W-:Y:S02]  /*05f0*/  IMAD.MOV R12, RZ, RZ, -R12 ;  /* 0x000000ffff0c7224 */ /* 0x000fe400078e0a0c */
[----:B------:R-:W-:Y:S02]  /*0600*/  @!P2 IADD3 R24, PT, PT, R24, -R13, RZ ;  /* 0x8000000d1818a210 */ /* 0x000fe40007ffe0ff */
[----:B------:R-:W-:Y:S02]  /*0610*/  IMAD R26, R13, R12, R26 ;  /* 0x0000000c0d1a7224 */ /* 0x000fe400078e021a */
[----:B------:R-:W-:Y:S01]  /*0620*/  ISETP.GT.U32.AND P2, PT, R7, R24, PT ;  /* 0x000000180700720c */ /* 0x000fe20003f44070 */
[----:B------:R-:W-:Y:S01]  /*0630*/  IMAD.HI.U32 R12, R9, R16, RZ ;  /* 0x00000010090c7227 */ /* 0x000fe200078e00ff */
[----:B------:R-:W-:Y:S02]  /*0640*/  ISETP.GE.AND P3, PT, R27, RZ, PT ;  /* 0x000000ff1b00720c */ /* 0x000fe40003f66270 */
[----:B------:R-:W-:Y:S01]  /*0650*/  ISETP.GT.U32.AND P4, PT, R7, R26, PT ;  /* 0x0000001a0700720c */ /* 0x000fe20003f84070 */
[----:B------:R-:W-:Y:S01]  /*0660*/  IMAD.WIDE R18, R19, 0x4, R14 ;  /* 0x0000000413127825 */ /* 0x000fe200078e020e */
[----:B------:R-:W-:-:S04]  /*0670*/  IADD3 R12, PT, PT, -R12, RZ, RZ ;  /* 0x000000ff0c0c7210 */ /* 0x000fc80007ffe1ff */
[----:B------:R0:W4:Y:S01]  /*0680*/  LDG.E R23, desc[UR4][R18.64] ;  /* 0x0000000412177981 */ /* 0x000122000c1e1900 */
[----:B------:R-:W-:Y:S02]  /*0690*/  IMAD R12, R13, R12, R16 ;  /* 0x0000000c0d0c7224 */ /* 0x000fe400078e0210 */
[----:B------:R-:W-:-:S04]  /*06a0*/  @!P2 IMAD.IADD R24, R24, 0x1, -R13 ;  /* 0x000000011818a824 */ /* 0x000fc800078e0a0d */
[----:B------:R-:W-:Y:S02]  /*06b0*/  @!P3 IMAD.MOV R24, RZ, RZ, -R24 ;  /* 0x000000ffff18b224 */ /* 0x000fe400078e0a18 */
[----:B------:R-:W-:Y:S01]  /*06c0*/  @!P4 IMAD.IADD R26, R26, 0x1, -R13 ;  /* 0x000000011a1ac824 */ /* 0x000fe200078e0a0d */
[C---:B------:R-:W-:Y:S02]  /*06d0*/  ISETP.GT.U32.AND P4, PT, R7.reuse, R12, PT ;  /* 0x0000000c0700720c */ /* 0x040fe40003f84070 */
[----:B------:R-:W-:Y:S02]  /*06e0*/  SEL R17, R22, R24, !P1 ;  /* 0x0000001816117207 */ /* 0x000fe40004800000 */
[----:B------:R-:W-:Y:S02]  /*06f0*/  ISETP.GT.U32.AND P2, PT, R7, R26, PT ;  /* 0x0000001a0700720c */ /* 0x000fe40003f44070 */
[----:B------:R-:W-:Y:S01]  /*0700*/  ISETP.GE.AND P3, PT, R29, RZ, PT ;  /* 0x000000ff1d00720c */ /* 0x000fe20003f66270 */
[----:B------:R-:W-:-:S05]  /*0710*/  IMAD.WIDE R16, R17, 0x4, R14 ;  /* 0x0000000411107825 */ /* 0x000fca00078e020e */
[----:B------:R1:W5:Y:S01]  /*0720*/  LDG.E R24, desc[UR4][R16.64] ;  /* 0x0000000410187981 */ /* 0x000362000c1e1900 */
[----:B------:R-:W-:-:S04]  /*0730*/  @!P4 IMAD.IADD R12, R12, 0x1, -R13 ;  /* 0x000000010c0cc824 */ /* 0x000fc800078e0a0d */
[----:B------:R-:W-:Y:S02]  /*0740*/  @!P2 IADD3 R26, PT, PT, R26, -R13, RZ ;  /* 0x8000000d1a1aa210 */ /* 0x000fe40007ffe0ff */
[----:B------:R-:W-:-:S03]  /*0750*/  ISETP.GT.U32.AND P2, PT, R7, R12, PT ;  /* 0x0000000c0700720c */ /* 0x000fc60003f44070 */
[----:B------:R-:W-:Y:S01]  /*0760*/  @!P3 IMAD.MOV R26, RZ, RZ, -R26 ;  /* 0x000000ffff1ab224 */ /* 0x000fe200078e0a1a */
[----:B------:R-:W-:-:S04]  /*0770*/  ISETP.GE.AND P3, PT, R25, RZ, PT ;  /* 0x000000ff1900720c */ /* 0x000fc80003f66270 */
[----:B0-----:R-:W-:-:S05]  /*0780*/  SEL R19, R22, R26, !P1 ;  /* 0x0000001a16137207 */ /* 0x001fca0004800000 */
[----:B------:R-:W-:Y:S01]  /*0790*/  @!P2 IADD3 R12, PT, PT, R12, -R13, RZ ;  /* 0x8000000d0c0ca210 */ /* 0x000fe20007ffe0ff */
[----:B------:R-:W-:-:S04]  /*07a0*/  IMAD.WIDE R18, R19, 0x4, R14 ;  /* 0x0000000413127825 */ /* 0x000fc800078e020e */
[----:B------:R-:W-:Y:S02]  /*07b0*/  @!P3 IMAD.MOV R12, RZ, RZ, -R12 ;  /* 0x000000ffff0cb224 */ /* 0x000fe400078e0a0c */
[----:B------:R-:W5:Y:S03]  /*07c0*/  LDG.E R18, desc[UR4][R18.64] ;  /* 0x0000000412127981 */ /* 0x000f66000c1e1900 */
[----:B-1----:R-:W-:-:S05]  /*07d0*/  SEL R17, R22, R12, !P1 ;  /* 0x0000000c16117207 */ /* 0x002fca0004800000 */
[----:B------:R-:W-:-:S05]  /*07e0*/  IMAD.WIDE R16, R17, 0x4, R14 ;  /* 0x0000000411107825 */ /* 0x000fca00078e020e */
[----:B------:R0:W5:Y:S01]  /*07f0*/  LDG.E R12, desc[UR4][R16.64] ;  /* 0x00000004100c7981 */ /* 0x000162000c1e1900 */
[----:B------:R-:W-:-:S05]  /*0800*/  IMAD.IADD R25, R25, 0x1, R6 ;  /* 0x0000000119197824 */ /* 0x000fca00078e0206 */
[----:B------:R-:W-:Y:S02]  /*0810*/  IADD3 R27, PT, PT, R25, R6, RZ ;  /* 0x00000006191b7210 */ /* 0x000fe40007ffe0ff */
[----:B------:R-:W-:Y:S02]  /*0820*/  IABS R26, R25 ;  /* 0x00000019001a7213 */ /* 0x000fe40000000000 */
[----:B------:R-:W-:Y:S01]  /*0830*/  IABS R28, R27 ;  /* 0x0000001b001c7213 */ /* 0x000fe20000000000 */
[----:B0-----:R-:W-:Y:S02]  /*0840*/  IMAD.IADD R17, R27, 0x1, R6 ;  /* 0x000000011b117824 */ /* 0x001fe400078e0206 */
[----:B------:R-:W-:-:S04]  /*0850*/  IMAD.HI.U32 R19, R9, R26, RZ ;  /* 0x0000001a09137227 */ /* 0x000fc800078e00ff */
[----:B------:R-:W-:Y:S01]  /*0860*/  IMAD.HI.U32 R16, R9, R28, RZ ;  /* 0x0000001c09107227 */ /* 0x000fe200078e00ff */
[----:B------:R-:W-:Y:S02]  /*0870*/  ISETP.GE.AND P4, PT, R25, RZ, PT ;  /* 0x000000ff1900720c */ /* 0x000fe40003f86270 */
[----:B------:R-:W-:Y:S01]  /*0880*/  IABS R25, R17 ;  /* 0x0000001100197213 */ /* 0x000fe20000000000 */
[----:B------:R-:W-:Y:S01]  /*0890*/  IMAD.MOV R19, RZ, RZ, -R19 ;  /* 0x000000ffff137224 */ /* 0x000fe200078e0a13 */
[----:B------:R-:W-:-:S03]  /*08a0*/  IADD3 R16, PT, PT, -R16, RZ, RZ ;  /* 0x000000ff10107210 */ /* 0x000fc60007ffe1ff */
[C---:B------:R-:W-:Y:S02]  /*08b0*/  IMAD R26, R13.reuse, R19, R26 ;  /* 0x000000130d1a7224 */ /* 0x040fe400078e021a */
[----:B------:R-:W-:Y:S02]  /*08c0*/  IMAD R19, R13, R16, R28 ;  /* 0x000000100d137224 */ /* 0x000fe400078e021c */
[----:B------:R-:W-:Y:S01]  /*08d0*/  IMAD.HI.U32 R16, R9, R25, RZ ;  /* 0x0000001909107227 */ /* 0x000fe200078e00ff */
[----:B------:R-:W-:-:S03]  /*08e0*/  ISETP.GT.U32.AND P2, PT, R7, R26, PT ;  /* 0x0000001a0700720c */ /* 0x000fc60003f44070 */
[----:B------:R-:W-:-:S04]  /*08f0*/  IMAD.MOV R16, RZ, RZ, -R16 ;  /* 0x000000ffff107224 */ /* 0x000fc800078e0a10 */
[----:B------:R-:W-:Y:S02]  /*0900*/  IMAD R16, R13, R16, R25 ;  /* 0x000000100d107224 */ /* 0x000fe400078e0219 */
[C---:B------:R-:W-:Y:S01]  /*0910*/  IMAD.IADD R25, R17.reuse, 0x1, R6 ;  /* 0x0000000111197824 */ /* 0x040fe200078e0206 */
[----:B------:R-:W-:-:S04]  /*0920*/  ISETP.GE.AND P6, PT, R17, RZ, PT ;  /* 0x000000ff1100720c */ /* 0x000fc80003fc6270 */
[----:B------:R-:W-:Y:S02]  /*0930*/  IABS R28, R25 ;  /* 0x00000019001c7213 */ /* 0x000fe40000000000 */
[----:B------:R-:W-:-:S04]  /*0940*/  @!P2 IADD3 R26, PT, PT, R26, -R13, RZ ;  /* 0x8000000d1a1aa210 */ /* 0x000fc80007ffe0ff */
[C---:B------:R-:W-:Y:S02]  /*0950*/  ISETP.GT.U32.AND P2, PT, R7.reuse, R26, PT ;  /* 0x0000001a0700720c */ /* 0x040fe40003f44070 */
[----:B------:R-:W-:Y:S02]  /*0960*/  ISETP.GT.U32.AND P3, PT, R7, R19, PT ;  /* 0x000000130700720c */ /* 0x000fe40003f64070 */
[----:B------:R-:W-:-:S09]  /*0970*/  ISETP.GE.AND P5, PT, R27, RZ, PT ;  /* 0x000000ff1b00720c */ /* 0x000fd20003fa6270 */
[--C-:B------:R-:W-:Y:S02]  /*0980*/  @!P2 IMAD.IADD R26, R26, 0x1, -R13.reuse ;  /* 0x000000011a1aa824 */ /* 0x100fe400078e0a0d */
[----:B------:R-:W-:-:S05]  /*0990*/  @!P3 IMAD.IADD R19, R19, 0x1, -R13 ;  /* 0x000000011313b824 */ /* 0x000fca00078e0a0d */
[----:B------:R-:W-:-:S13]  /*09a0*/  ISETP.GT.U32.AND P3, PT, R7, R19, PT ;  /* 0x000000130700720c */ /* 0x000fda0003f64070 */
[----:B------:R-:W-:-:S04]  /*09b0*/  @!P3 IMAD.IADD R19, R19, 0x1, -R13 ;  /* 0x000000011313b824 */ /* 0x000fc800078e0a0d */
[----:B------:R-:W-:Y:S01]  /*09c0*/  @!P5 IMAD.MOV R19, RZ, RZ, -R19 ;  /* 0x000000ffff13d224 */ /* 0x000fe200078e0a13 */
[----:B------:R-:W-:Y:S01]  /*09d0*/  ISETP.GE.AND P2, PT, R25, RZ, PT ;  /* 0x000000ff1900720c */ /* 0x000fe20003f46270 */
[----:B--2---:R-:W-:Y:S01]  /*09e0*/  FADD R17, R21, R0 ;  /* 0x0000000015117221 */ /* 0x004fe20000000000 */
[----:B------:R-:W-:Y:S01]  /*09f0*/  IMAD.HI.U32 R0, R9, R28, RZ ;  /* 0x0000001c09007227 */ /* 0x000fe200078e00ff */
[----:B------:R-:W-:-:S03]  /*0a00*/  IADD3 R21, PT, PT, R25, R6, RZ ;  /* 0x0000000619157210 */ /* 0x000fc60007ffe0ff */
[----:B------:R-:W-:-:S04]  /*0a10*/  IMAD.MOV R0, RZ, RZ, -R0 ;  /* 0x000000ffff007224 */ /* 0x000fc800078e0a00 */
[----:B------:R-:W-:Y:S01]  /*0a20*/  IMAD R29, R13, R0, R28 ;  /* 0x000000000d1d7224 */ /* 0x000fe200078e021c */
[----:B------:R-:W-:Y:S01]  /*0a30*/  IABS R0, R21 ;  /* 0x0000001500007213 */ /* 0x000fe20000000000 */
[----:B---3--:R-:W-:-:S04]  /*0a40*/  FADD R20, R17, R20 ;  /* 0x0000001411147221 */ /* 0x008fc80000000000 */
[----:B------:R-:W-:-:S04]  /*0a50*/  IMAD.HI.U32 R17, R9, R0, RZ ;  /* 0x0000000009117227 */ /* 0x000fc800078e00ff */
[----:B------:R-:W-:Y:S01]  /*0a60*/  IMAD.MOV R27, RZ, RZ, -R17 ;  /* 0x000000ffff1b7224 */ /* 0x000fe200078e0a11 */
[----:B------:R-:W-:-:S05]  /*0a70*/  MOV R17, R26 ;  /* 0x0000001a00117202 */ /* 0x000fca0000000f00 */
[----:B------:R-:W-:Y:S01]  /*0a80*/  @!P4 IMAD.MOV R17, RZ, RZ, -R17 ;  /* 0x000000ffff11c224 */ /* 0x000fe200078e0a11 */
[----:B------:R-:W-:Y:S02]  /*0a90*/  ISETP.GT.U32.AND P4, PT, R7, R16, PT ;  /* 0x000000100700720c */ /* 0x000fe40003f84070 */
[----:B------:R-:W-:-:S11]  /*0aa0*/  ISETP.GE.AND P3, PT, R21, RZ, PT ;  /* 0x000000ff1500720c */ /* 0x000fd60003f66270 */
[----:B------:R-:W-:-:S05]  /*0ab0*/  @!P4 IMAD.IADD R16, R16, 0x1, -R13 ;  /* 0x000000011010c824 */ /* 0x000fca00078e0a0d */
[----:B------:R-:W-:Y:S02]  /*0ac0*/  ISETP.GT.U32.AND P4, PT, R7, R16, PT ;  /* 0x000000100700720c */ /* 0x000fe40003f84070 */
[----:B------:R-:W-:Y:S02]  /*0ad0*/  IADD3 R21, PT, PT, R21, R6, RZ ;  /* 0x0000000615157210 */ /* 0x000fe40007ffe0ff */
[----:B------:R-:W-:Y:S02]  /*0ae0*/  ISETP.GT.U32.AND P5, PT, R7, R29, PT ;  /* 0x0000001d0700720c */ /* 0x000fe40003fa4070 */
[----:B------:R-:W-:Y:S01]  /*0af0*/  IABS R26, R21 ;  /* 0x00000015001a7213 */ /* 0x000fe20000000000 */
[----:B------:R-:W-:-:S04]  /*0b00*/  IMAD R27, R13, R27, R0 ;  /* 0x0000001b0d1b7224 */ /* 0x000fc800078e0200 */
[----:B------:R-:W-:-:S04]  /*0b10*/  IMAD.HI.U32 R0, R9, R26, RZ ;  /* 0x0000001a09007227 */ /* 0x000fc800078e00ff */
[----:B----4-:R-:W-:Y:S01]  /*0b20*/  FADD R23, R20, R23 ;  /* 0x0000001714177221 */ /* 0x010fe20000000000 */
[----:B------:R-:W-:Y:S01]  /*0b30*/  @!P4 IMAD.IADD R16, R16, 0x1, -R13 ;  /* 0x000000011010c824 */ /* 0x000fe200078e0a0d */
[C---:B------:R-:W-:Y:S01]  /*0b40*/  ISETP.GE.AND P4, PT, R21.reuse, RZ, PT ;  /* 0x000000ff1500720c */ /* 0x040fe20003f86270 */
[----:B------:R-:W-:Y:S02]  /*0b50*/  IMAD.IADD R20, R21, 0x1, R6 ;  /* 0x0000000115147824 */ /* 0x000fe400078e0206 */
[----:B------:R-:W-:Y:S01]  /*0b60*/  IMAD.MOV.U32 R21, RZ, RZ, R16 ;  /* 0x000000ffff157224 */ /* 0x000fe200078e0010 */
[----:B------:R-:W-:Y:S02]  /*0b70*/  IADD3 R0, PT, PT, -R0, RZ, RZ ;  /* 0x000000ff00007210 */ /* 0x000fe40007ffe1ff */
[----:B------:R-:W-:Y:S01]  /*0b80*/  @!P5 IADD3 R29, PT, PT, R29, -R13, RZ ;  /* 0x8000000d1d1dd210 */ /* 0x000fe20007ffe0ff */
[----:B------:R-:W-:Y:S01]  /*0b90*/  @!P6 IMAD.MOV R21, RZ, RZ, -R21 ;  /* 0x000000ffff15e224 */ /* 0x000fe200078e0a15 */
[----:B------:R-:W-:Y:S01]  /*0ba0*/  ISETP.GT.U32.AND P6, PT, R7, R27, PT ;  /* 0x0000001b0700720c */ /* 0x000fe20003fc4070 */
[----:B------:R-:W-:Y:S01]  /*0bb0*/  IMAD R26, R13, R0, R26 ;  /* 0x000000000d1a7224 */ /* 0x000fe200078e021a */
[----:B------:R-:W-:-:S02]  /*0bc0*/  ISETP.GT.U32.AND P5, PT, R7, R29, PT ;  /* 0x0000001d0700720c */ /* 0x000fc40003fa4070 */
[----:B------:R-:W-:-:S05]  /*0bd0*/  IABS R0, R20 ;  /* 0x0000001400007213 */ /* 0x000fca0000000000 */
[----:B------:R-:W-:-:S04]  /*0be0*/  IMAD.HI.U32 R16, R9, R0, RZ ;  /* 0x0000000009107227 */ /* 0x000fc800078e00ff */
[----:B-----5:R-:W-:Y:S01]  /*0bf0*/  FADD R25, R23, R24 ;  /* 0x0000001817197221 */ /* 0x020fe20000000000 */
[----:B------:R-:W-:Y:S01]  /*0c00*/  @!P6 IADD3 R27, PT, PT, R27, -R13, RZ ;  /* 0x8000000d1b1be210 */ /* 0x000fe20007ffe0ff */
[----:B------:R-:W-:Y:S01]  /*0c10*/  IMAD.IADD R23, R20, 0x1, R6 ;  /* 0x0000000114177824 */ /* 0x000fe200078e0206 */
[----:B------:R-:W-:Y:S01]  /*0c20*/  IADD3 R16, PT, PT, -R16, RZ, RZ ;  /* 0x000000ff10107210 */ /* 0x000fe20007ffe1ff */
[----:B------:R-:W-:Y:S01]  /*0c30*/  @!P5 IMAD.IADD R29, R29, 0x1, -R13 ;  /* 0x000000011d1dd824 */ /* 0x000fe200078e0a0d */
[----:B------:R-:W-:-:S03]  /*0c40*/  ISETP.GT.U32.AND P6, PT, R7, R27, PT ;  /* 0x0000001b0700720c */ /* 0x000fc60003fc4070 */
[----:B------:R-:W-:Y:S01]  /*0c50*/  IMAD R24, R13, R16, R0 ;  /* 0x000000100d187224 */ /* 0x000fe200078e0200 */
[----:B------:R-:W-:Y:S01]  /*0c60*/  IABS R0, R23 ;  /* 0x0000001700007213 */ /* 0x000fe20000000000 */
[----:B------:R-:W-:Y:S01]  /*0c70*/  @!P2 IMAD.MOV R29, RZ, RZ, -R29 ;  /* 0x000000ffff1da224 */ /* 0x000fe200078e0a1d */
[----:B------:R-:W-:-:S03]  /*0c80*/  ISETP.GT.U32.AND P2, PT, R7, R26, PT ;  /* 0x0000001a0700720c */ /* 0x000fc60003f44070 */
[----:B------:R-:W-:-:S04]  /*0c90*/  IMAD.HI.U32 R16, R9, R0, RZ ;  /* 0x0000000009107227 */ /* 0x000fc800078e00ff */
[----:B------:R-:W-:Y:S01]  /*0ca0*/  IMAD.MOV R16, RZ, RZ, -R16 ;  /* 0x000000ffff107224 */ /* 0x000fe200078e0a10 */
[----:B------:R-:W-:Y:S02]  /*0cb0*/  @!P6 IADD3 R27, PT, PT, R27, -R13, RZ ;  /* 0x8000000d1b1be210 */ /* 0x000fe40007ffe0ff */
[----:B------:R-:W-:Y:S01]  /*0cc0*/  ISETP.GT.U32.AND P6, PT, R7, R24, PT ;  /* 0x000000180700720c */ /* 0x000fe20003fc4070 */
[----:B------:R-:W-:Y:S02]  /*0cd0*/  IMAD R0, R13, R16, R0 ;  /* 0x000000100d007224 */ /* 0x000fe400078e0200 */
[----:B------:R-:W-:Y:S02]  /*0ce0*/  @!P2 IMAD.IADD R26, R26, 0x1, -R13 ;  /* 0x000000011a1aa824 */ /* 0x000fe400078e0a0d */
[----:B------:R-:W-:Y:S01]  /*0cf0*/  @!P3 IMAD.MOV R27, RZ, RZ, -R27 ;  /* 0x000000ffff1bb224 */ /* 0x000fe200078e0a1b */
[C---:B------:R-:W-:Y:S02]  /*0d00*/  ISETP.GT.U32.AND P3, PT, R7.reuse, R0, PT ;  /* 0x000000000700720c */ /* 0x040fe40003f64070 */
[----:B------:R-:W-:-:S02]  /*0d10*/  ISETP.GT.U32.AND P2, PT, R7, R26, PT ;  /* 0x0000001a0700720c */ /* 0x000fc40003f44070 */
[C---:B------:R-:W-:Y:S02]  /*0d20*/  SEL R17, R22.reuse, R17, !P1 ;  /* 0x0000001116117207 */ /* 0x040fe40004800000 */
[----:B------:R-:W-:Y:S02]  /*0d30*/  SEL R21, R22, R21, !P1 ;  /* 0x0000001516157207 */ /* 0x000fe40004800000 */
[----:B------:R-:W-:Y:S01]  /*0d40*/  @!P6 IADD3 R24, PT, PT, R24, -R13, RZ ;  /* 0x8000000d1818e210 */ /* 0x000fe20007ffe0ff */
[----:B------:R-:W-:Y:S01]  /*0d50*/  FADD R25, R25, R18 ;  /* 0x0000001219197221 */ /* 0x000fe20000000000 */
[--C-:B------:R-:W-:Y:S01]  /*0d60*/  IMAD.WIDE R16, R17, 0x4, R14.reuse ;  /* 0x0000000411107825 */ /* 0x100fe200078e020e */
[----:B------:R-:W-:Y:S02]  /*0d70*/  ISETP.GE.AND P5, PT, R20, RZ, PT ;  /* 0x000000ff1400720c */ /* 0x000fe40003fa6270 */
[----:B------:R-:W-:Y:S01]  /*0d80*/  ISETP.GT.U32.AND P6, PT, R7, R24, PT ;  /* 0x000000180700720c */ /* 0x000fe20003fc4070 */
[----:B------:R-:W-:-:S04]  /*0d90*/  IMAD.WIDE R20, R21, 0x4, R14 ;  /* 0x0000000415147825 */ /* 0x000fc800078e020e */
[----:B------:R-:W-:Y:S02]  /*0da0*/  FADD R12, R25, R12 ;  /* 0x0000000c190c7221 */ /* 0x000fe40000000000 */
[----:B------:R0:W2:Y:S01]  /*0db0*/  LDG.E R25, desc[UR4][R16.64] ;  /* 0x0000000410197981 */ /* 0x0000a2000c1e1900 */
[--C-:B------:R-:W-:Y:S02]  /*0dc0*/  @!P3 IMAD.IADD R0, R0, 0x1, -R13.reuse ;  /* 0x000000010000b824 */ /* 0x100fe400078e0a0d */
[----:B------:R-:W-:Y:S01]  /*0dd0*/  @!P2 IMAD.IADD R26, R26, 0x1, -R13 ;  /* 0x000000011a1aa824 */ /* 0x000fe200078e0a0d */
[C---:B------:R-:W-:Y:S02]  /*0de0*/  SEL R19, R22.reuse, R19, !P1 ;  /* 0x0000001316137207 */ /* 0x040fe40004800000 */
[----:B------:R-:W-:Y:S02]  /*0df0*/  ISETP.GT.U32.AND P3, PT, R7, R0, PT ;  /* 0x000000000700720c */ /* 0x000fe40003f64070 */
[----:B0-----:R-:W-:-:S02]  /*0e00*/  SEL R17, R22, R29, !P1 ;  /* 0x0000001d16117207 */ /* 0x001fc40004800000 */
[----:B------:R0:W3:Y:S01]  /*0e10*/  LDG.E R29, desc[UR4][R20.64] ;  /* 0x00000004141d7981 */ /* 0x0000e2000c1e1900 */
[----:B------:R-:W-:Y:S01]  /*0e20*/  IMAD.WIDE R18, R19, 0x4, R14 ;  /* 0x0000000413127825 */ /* 0x000fe200078e020e */
[----:B------:R-:W-:-:S03]  /*0e30*/  SEL R27, R22, R27, !P1 ;  /* 0x0000001b161b7207 */ /* 0x000fc60004800000 */
[----:B------:R-:W-:Y:S01]  /*0e40*/  @!P6 IMAD.IADD R24, R24, 0x1, -R13 ;  /* 0x000000011818e824 */ /* 0x000fe200078e0a0d */
[----:B------:R1:W4:Y:S01]  /*0e50*/  LDG.E R28, desc[UR4][R18.64] ;  /* 0x00000004121c7981 */ /* 0x000322000c1e1900 */
[----:B0-----:R-:W-:Y:S01]  /*0e60*/  MOV R21, R26 ;  /* 0x0000001a00157202 */ /* 0x001fe20000000f00 */
[----:B------:R-:W-:-:S04]  /*0e70*/  IMAD.WIDE R16, R17, 0x4, R14 ;  /* 0x0000000411107825 */ /* 0x000fc800078e020e */
[----:B------:R-:W-:Y:S01]  /*0e80*/  @!P4 IMAD.MOV R21, RZ, RZ, -R21 ;  /* 0x000000ffff15c224 */ /* 0x000fe200078e0a15 */
[----:B------:R-:W-:Y:S01]  /*0e90*/  ISETP.GE.AND P2, PT, R23, RZ, PT ;  /* 0x000000ff1700720c */ /* 0x000fe20003f46270 */
[----:B-1----:R-:W-:Y:S01]  /*0ea0*/  IMAD.WIDE R18, R27, 0x4, R14 ;  /* 0x000000041b127825 */ /* 0x002fe200078e020e */
[----:B------:R-:W-:Y:S01]  /*0eb0*/  @!P3 IADD3 R0, PT, PT, R0, -R13, RZ ;  /* 0x8000000d0000b210 */ /* 0x000fe20007ffe0ff */
[----:B------:R0:W5:Y:S01]  /*0ec0*/  LDG.E R26, desc[UR4][R16.64] ;  /* 0x00000004101a7981 */ /* 0x000162000c1e1900 */
[C---:B------:R-:W-:Y:S01]  /*0ed0*/  SEL R21, R22.reuse, R21, !P1 ;  /* 0x0000001516157207 */ /* 0x040fe20004800000 */
[----:B------:R-:W-:Y:S02]  /*0ee0*/  @!P5 IMAD.MOV R24, RZ, RZ, -R24 ;  /* 0x000000ffff18d224 */ /* 0x000fe400078e0a18 */
[----:B------:R-:W-:Y:S01]  /*0ef0*/  IMAD.IADD R27, R23, 0x1, R6 ;  /* 0x00000001171b7824 */ /* 0x000fe200078e0206 */
[----:B------:R1:W5:Y:S01]  /*0f00*/  LDG.E R18, desc[UR4][R18.64] ;  /* 0x0000000412127981 */ /* 0x000362000c1e1900 */
[----:B------:R-:W-:Y:S01]  /*0f10*/  IMAD.WIDE R20, R21, 0x4, R14 ;  /* 0x0000000415147825 */ /* 0x000fe200078e020e */
[----:B0-----:R-:W-:-:S02]  /*0f20*/  SEL R17, R22, R24, !P1 ;  /* 0x0000001816117207 */ /* 0x001fc40004800000 */
[----:B------:R-:W-:Y:S01]  /*0f30*/  IABS R24, R27 ;  /* 0x0000001b00187213 */ /* 0x000fe20000000000 */
[----:B-1----:R-:W-:Y:S01]  /*0f40*/  IMAD.MOV.U32 R19, RZ, RZ, R0 ;  /* 0x000000ffff137224 */ /* 0x002fe200078e0000 */
[C---:B------:R-:W-:Y:S01]  /*0f50*/  ISETP.GE.AND P3, PT, R27.reuse, RZ, PT ;  /* 0x000000ff1b00720c */ /* 0x040fe20003f66270 */
[----:B------:R0:W5:Y:S01]  /*0f60*/  LDG.E R0, desc[UR4][R20.64] ;  /* 0x0000000414007981 */ /* 0x000162000c1e1900 */
[----:B------:R-:W-:Y:S02]  /*0f70*/  IADD3 R27, PT, PT, R27, R6, RZ ;  /* 0x000000061b1b7210 */ /* 0x000fe40007ffe0ff */
[----:B------:R-:W-:Y:S01]  /*0f80*/  @!P2 IADD3 R19, PT, PT, -R19, RZ, RZ ;  /* 0x000000ff1313a210 */ /* 0x000fe20007ffe1ff */
[----:B------:R-:W-:-:S04]  /*0f90*/  IMAD.WIDE R16, R17, 0x4, R14 ;  /* 0x0000000411107825 */ /* 0x000fc800078e020e */
[----:B0-----:R-:W-:Y:S01]  /*0fa0*/  IMAD.HI.U32 R20, R9, R24, RZ ;  /* 0x0000001809147227 */ /* 0x001fe200078e00ff */
[----:B------:R-:W-:Y:S01]  /*0fb0*/  IABS R21, R27 ;  /* 0x0000001b00157213 */ /* 0x000fe20000000000 */
[----:B------:R0:W5:Y:S02]  /*0fc0*/  LDG.E R23, desc[UR4][R16.64] ;  /* 0x0000000410177981 */ /* 0x000164000c1e1900 */
[----:B------:R-:W-:Y:S01]  /*0fd0*/  IMAD.MOV R20, RZ, RZ, -R20 ;  /* 0x000000ffff147224 */ /* 0x000fe200078e0a14 */
[----:B------:R-:W-:-:S03]  /*0fe0*/  SEL R19, R22, R19, !P1 ;  /* 0x0000001316137207 */ /* 0x000fc60004800000 */
[----:B------:R-:W-:Y:S02]  /*0ff0*/  IMAD R24, R13, R20, R24 ;  /* 0x000000140d187224 */ /* 0x000fe400078e0218 */
[----:B------:R-:W-:-:S04]  /*1000*/  IMAD.HI.U32 R20, R9, R21, RZ ;  /* 0x0000001509147227 */ /* 0x000fc800078e00ff */
[----:B0-----:R-:W-:-:S04]  /*1010*/  IMAD.WIDE R16, R19, 0x4, R14 ;  /* 0x0000000413107825 */ /* 0x001fc800078e020e */
[----:B------:R-:W-:Y:S01]  /*1020*/  IMAD.MOV R20, RZ, RZ, -R20 ;  /* 0x000000ffff147224 */ /* 0x000fe200078e0a14 */
[----:B------:R0:W5:Y:S01]  /*1030*/  LDG.E R19, desc[UR4][R16.64] ;  /* 0x0000000410137981 */ /* 0x000162000c1e1900 */
[----:B------:R-:W-:Y:S02]  /*1040*/  ISETP.GT.U32.AND P4, PT, R7, R24, PT ;  /* 0x000000180700720c */ /* 0x000fe40003f84070 */
[----:B0-----:R-:W-:-:S05]  /*1050*/  IMAD R16, R13, R20, R21 ;  /* 0x000000140d107224 */ /* 0x001fca00078e0215 */
[----:B------:R-:W-:-:S06]  /*1060*/  ISETP.GT.U32.AND P5, PT, R7, R16, PT ;  /* 0x000000100700720c */ /* 0x000fcc0003fa4070 */
[----:B------:R-:W-:-:S05]  /*1070*/  @!P4 IMAD.IADD R24, R24, 0x1, -R13 ;  /* 0x000000011818c824 */ /* 0x000fca00078e0a0d */
[----:B------:R-:W-:Y:S02]  /*1080*/  ISETP.GT.U32.AND P4, PT, R7, R24, PT ;  /* 0x000000180700720c */ /* 0x000fe40003f84070 */
[----:B------:R-:W-:-:S04]  /*1090*/  @!P5 IADD3 R16, PT, PT, R16, -R13, RZ ;  /* 0x8000000d1010d210 */ /* 0x000fc80007ffe0ff */
[----:B------:R-:W-:Y:S02]  /*10a0*/  ISETP.GT.U32.AND P5, PT, R7, R16, PT ;  /* 0x000000100700720c */ /* 0x000fe40003fa4070 */
[----:B------:R-:W-:-:S05]  /*10b0*/  ISETP.GE.AND P2, PT, R27, RZ, PT ;  /* 0x000000ff1b00720c */ /* 0x000fca0003f46270 */
[----:B------:R-:W-:-:S05]  /*10c0*/  @!P4 IMAD.IADD R24, R24, 0x1, -R13 ;  /* 0x000000011818c824 */ /* 0x000fca00078e0a0d */
[----:B------:R-:W-:Y:S01]  /*10d0*/  @!P3 IADD3 R24, PT, PT, -R24, RZ, RZ ;  /* 0x000000ff1818b210 */ /* 0x000fe20007ffe1ff */
[----:B------:R-:W-:-:S03]  /*10e0*/  @!P5 IMAD.IADD R16, R16, 0x1, -R13 ;  /* 0x000000011010d824 */ /* 0x000fc600078e0a0d */
[----:B------:R-:W-:Y:S01]  /*10f0*/  SEL R21, R22, R24, !P1 ;  /* 0x0000001816157207 */ /* 0x000fe20004800000 */
[----:B------:R-:W-:-:S04]  /*1100*/  @!P2 IMAD.MOV R16, RZ, RZ, -R16 ;  /* 0x000000ffff10a224 */ /* 0x000fc800078e0a10 */
[----:B------:R-:W-:Y:S01]  /*1110*/  IMAD.WIDE R20, R21, 0x4, R14 ;  /* 0x0000000415147825 */ /* 0x000fe200078e020e */
[----:B------:R-:W-:-:S05]  /*1120*/  SEL R17, R22, R16, !P1 ;  /* 0x0000001016117207 */ /* 0x000fca0004800000 */
[----:B------:R-:W5:Y:S01]  /*1130*/  LDG.E R20, desc[UR4][R20.64] ;  /* 0x0000000414147981 */ /* 0x000f62000c1e1900 */
[----:B------:R-:W-:-:S06]  /*1140*/  IMAD.WIDE R16, R17, 0x4, R14 ;  /* 0x0000000411107825 */ /* 0x000fcc00078e020e */
[----:B------:R-:W5:Y:S01]  /*1150*/  LDG.E R16, desc[UR4][R16.64] ;  /* 0x0000000410107981 */ /* 0x000f62000c1e1900 */
[----:B------:R-:W-:-:S05]  /*1160*/  VIADD R10, R10, 0x10 ;  /* 0x000000100a0a7836 */ /* 0x000fca0000000000 */
[----:B------:R-:W-:Y:S02]  /*1170*/  ISETP.NE.AND P1, PT, R10, RZ, PT ;  /* 0x000000ff0a00720c */ /* 0x000fe40003f25270 */
[----:B------:R-:W-:Y:S01]  /*1180*/  LEA R11, R6, R11, 0x4 ;  /* 0x0000000b060b7211 */ /* 0x000fe200078e20ff */
[----:B--2---:R-:W-:-:S04]  /*1190*/  FADD R25, R12, R25 ;  /* 0x000000190c197221 */ /* 0x004fc80000000000 */
[----:B----4-:R-:W-:-:S04]  /*11a0*/  FADD R28, R25, R28 ;  /* 0x0000001c191c7221 */ /* 0x010fc80000000000 */
[----:B---3--:R-:W-:-:S04]  /*11b0*/  FADD R29, R28, R29 ;  /* 0x0000001d1c1d7221 */ /* 0x008fc80000000000 */
[----:B-----5:R-:W-:-:S04]  /*11c0*/  FADD R29, R29, R26 ;  /* 0x0000001a1d1d7221 */ /* 0x020fc80000000000 */
[----:B------:R-:W-:-:S04]  /*11d0*/  FADD R29, R29, R18 ;  /* 0x000000121d1d7221 */ /* 0x000fc80000000000 */
[----:B------:R-:W-:-:S04]  /*11e0*/  FADD R0, R29, R0 ;  /* 0x000000001d007221 */ /* 0x000fc80000000000 */
[----:B------:R-:W-:-:S04]  /*11f0*/  FADD R0, R0, R23 ;  /* 0x0000001700007221 */ /* 0x000fc80000000000 */
[----:B------:R-:W-:-:S04]  /*1200*/  FADD R19, R0, R19 ;  /* 0x0000001300137221 */ /* 0x000fc80000000000 */
[----:B------:R-:W-:-:S04]  /*1210*/  FADD R19, R19, R20 ;  /* 0x0000001413137221 */ /* 0x000fc80000000000 */
[----:B------:R-:W-:Y:S01]  /*1220*/  FADD R0, R19, R16 ;  /* 0x0000001013007221 */ /* 0x000fe20000000000 */
[----:B------:R-:W-:Y:S06]  /*1230*/  @P1 BRA `(.L_x_2) ;  /* 0xffffffec00ec1947 */ /* 0x000fec000383ffff */
.L_x_1:
[----:B------:R-:W-:Y:S05]  /*1240*/  @!P0 BRA `(.L_x_0) ;  /* 0x0000001000108947 */ /* 0x000fea0003800000 */
[----:B------:R-:W-:Y:S02]  /*1250*/  ISETP.GE.U32.AND P1, PT, R4, 0x8, PT ;  /* 0x000000080400780c */ /* 0x000fe40003f26070 */
[----:B------:R-:W-:-:S04]  /*1260*/  LOP3.LUT R17, R3, 0x7, RZ, 0xc0, !PT ;  /* 0x0000000703117812 */ /* 0x000fc800078ec0ff */
[----:B------:R-:W-:-:S07]  /*1270*/  ISETP.NE.AND P0, PT, R17, RZ, PT ;  /* 0x000000ff1100720c */ /* 0x000fce0003f05270 */
[----:B------:R-:W-:Y:S06]  /*1280*/  @!P1 BRA `(.L_x_3) ;  /* 0x00000008002c9947 */ /* 0x000fec0003800000 */
[----:B------:R-:W-:Y:S01]  /*1290*/  IABS R13, R3 ;  /* 0x00000003000d7213 */ /* 0x000fe20000000000 */
[----:B------:R-:W0:Y:S03]  /*12a0*/  LDCU UR6, c[0x0][0x388] ;  /* 0x00007100ff0677ac */ /* 0x000e260008000800 */
[----:B------:R-:W1:Y:S08]  /*12b0*/  I2F.RP R7, R13 ;  /* 0x0000000d00077306 */ /* 0x000e700000209400 */
[----:B-1----:R-:W1:Y:S01]  /*12c0*/  MUFU.RCP R7, R7 ;  /* 0x0000000700077308 */ /* 0x002e620000001000 */
[----:B0-----:R-:W-:-:S05]  /*12d0*/  IMAD R4, R5, UR6, R2 ;  /* 0x0000000605047c24 */ /* 0x001fca000f8e0202 */
[----:B------:R-:W-:Y:S02]  /*12e0*/  IADD3 R6, PT, PT, R4, UR6, RZ ;  /* 0x0000000604067c10 */ /* 0x000fe4000fffe0ff */
[----:B------:R-:W-:Y:S02]  /*12f0*/  IABS R14, R4 ;  /* 0x00000004000e7213 */ /* 0x000fe40000000000 */
[----:B------:R-:W-:Y:S01]  /*1300*/  IABS R16, R6 ;  /* 0x0000000600107213 */ /* 0x000fe20000000000 */
[----:B------:R-:W-:-:S05]  /*1310*/  VIADD R22, R6, UR6 ;  /* 0x0000000606167c36 */ /* 0x000fca0008000000 */
[----:B------:R-:W-:Y:S01]  /*1320*/  IADD3 R21, PT, PT, R22, UR6, RZ ;  /* 0x0000000616157c10 */ /* 0x000fe2000fffe0ff */
[----:B-1----:R-:W-:-:S03]  /*1330*/  VIADD R8, R7, 0xffffffe ;  /* 0x0ffffffe07087836 */ /* 0x002fc60000000000 */
[----:B------:R-:W-:Y:S01]  /*1340*/  IABS R12, R21 ;  /* 0x00000015000c7213 */ /* 0x000fe20000000000 */
[----:B------:R0:W1:Y:S01]  /*1350*/  F2I.FTZ.U32.TRUNC.NTZ R9, R8 ;  /* 0x0000000800097305 */ /* 0x000062000021f000 */
[----:B------:R-:W-:Y:S01]  /*1360*/  IADD3 R19, PT, PT, R21, UR6, RZ ;  /* 0x0000000615137c10 */ /* 0x000fe2000fffe0ff */
[----:B0-----:R-:W-:Y:S02]  /*1370*/  IMAD.MOV.U32 R8, RZ, RZ, RZ ;  /* 0x000000ffff087224 */ /* 0x001fe400078e00ff */
[----:B-1----:R-:W-:-:S04]  /*1380*/  IMAD.MOV R10, RZ, RZ, -R9 ;  /* 0x000000ffff0a7224 */ /* 0x002fc800078e0a09 */
[----:B------:R-:W-:-:S04]  /*1390*/  IMAD R11, R10, R13, RZ ;  /* 0x0000000d0a0b7224 */ /* 0x000fc800078e02ff */
[----:B------:R-:W-:Y:S01]  /*13a0*/  IMAD.HI.U32 R7, R9, R11, R8 ;  /* 0x0000000b09077227 */ /* 0x000fe200078e0008 */
[----:B------:R-:W-:-:S05]  /*13b0*/  IABS R11, R22 ;  /* 0x00000016000b7213 */ /* 0x000fca0000000000 */
[----:B------:R-:W-:-:S04]  /*13c0*/  IMAD.HI.U32 R8, R7, R14, RZ ;  /* 0x0000000e07087227 */ /* 0x000fc800078e00ff */
[----:B------:R-:W-:Y:S02]  /*13d0*/  IMAD.MOV R10, RZ, RZ, -R8 ;  /* 0x000000ffff0a7224 */ /* 0x000fe400078e0a08 */
[----:B------:R-:W-:-:S04]  /*13e0*/  IMAD.HI.U32 R9, R7, R16, RZ ;  /* 0x0000001007097227 */ /* 0x000fc800078e00ff */
[----:B------:R-:W-:Y:S02]  /*13f0*/  IMAD.MOV.U32 R8, RZ, RZ, R11 ;  /* 0x000000ffff087224 */ /* 0x000fe400078e000b */
[----:B------:R-:W-:Y:S02]  /*1400*/  IMAD.MOV R18, RZ, RZ, -R9 ;  /* 0x000000ffff127224 */ /* 0x000fe400078e0a09 */
[----:B------:R-:W-:-:S04]  /*1410*/  IMAD.HI.U32 R11, R7, R8, RZ ;  /* 0x00000008070b7227 */ /* 0x000fc800078e00ff */
[C---:B------:R-:W-:Y:S02]  /*1420*/  IMAD R14, R13.reuse, R10, R14 ;  /* 0x0000000a0d0e7224 */ /* 0x040fe400078e020e */
[----:B------:R-:W-:Y:S01]  /*1430*/  IMAD R10, R13, R18, R16 ;  /* 0x000000120d0a7224 */ /* 0x000fe200078e0210 */
[----:B------:R-:W-:Y:S01]  /*1440*/  IADD3 R18, PT, PT, -R11, RZ, RZ ;  /* 0x000000ff0b127210 */ /* 0x000fe20007ffe1ff */
[----:B------:R-:W-:Y:S01]  /*1450*/  IMAD.HI.U32 R15, R7, R12, RZ ;  /* 0x0000000c070f7227 */ /* 0x000fe200078e00ff */
[----:B------:R-:W-:Y:S02]  /*1460*/  ISETP.GT.U32.AND P1, PT, R13, R14, PT ;  /* 0x0000000e0d00720c */ /* 0x000fe40003f24070 */
[----:B------:R-:W-:Y:S01]  /*1470*/  IABS R16, R19 ;  /* 0x0000001300107213 */ /* 0x000fe20000000000 */
[----:B------:R-:W-:Y:S01]  /*1480*/  VIADD R9, R19, UR6 ;  /* 0x0000000613097c36 */ /* 0x000fe20008000000 */
[C---:B------:R-:W-:Y:S01]  /*1490*/  ISETP.GT.U32.AND P2, PT, R13.reuse, R10, PT ;  /* 0x0000000a0d00720c */ /* 0x040fe20003f44070 */
[----:B------:R-:W-:-:S02]  /*14a0*/  IMAD R8, R13, R18, R8 ;  /* 0x000000120d087224 */ /* 0x000fc400078e0208 */
[----:B------:R-:W-:Y:S01]  /*14b0*/  IMAD.MOV R15, RZ, RZ, -R15 ;  /* 0x000000ffff0f7224 */ /* 0x000fe200078e0a0f */
[----:B------:R-:W-:Y:S01]  /*14c0*/  IABS R20, R9 ;  /* 0x0000000900147213 */ /* 0x000fe20000000000 */
[----:B------:R-:W-:Y:S01]  /*14d0*/  VIADD R11, R9, UR6 ;  /* 0x00000006090b7c36 */ /* 0x000fe20008000000 */
[C---:B------:R-:W-:Y:S01]  /*14e0*/  ISETP.GT.U32.AND P3, PT, R13.reuse, R8, PT ;  /* 0x000000080d00720c */ /* 0x040fe20003f64070 */
[----:B------:R-:W-:Y:S01]  /*14f0*/  IMAD R15, R13, R15, R12 ;  /* 0x0000000f0d0f7224 */ /* 0x000fe200078e020c */
[----:B------:R-:W-:Y:S01]  /*1500*/  MOV R18, R20 ;  /* 0x0000001400127202 */ /* 0x000fe20000000f00 */
[----:B------:R-:W-:Y:S01]  /*1510*/  IMAD.HI.U32 R12, R7, R16, RZ ;  /* 0x00000010070c7227 */ /* 0x000fe200078e00ff */
[----:B------:R-:W-:Y:S02]  /*1520*/  IABS R24, R11 ;  /* 0x0000000b00187213 */ /* 0x000fe40000000000 */
[----:B------:R-:W-:Y:S01]  /*1530*/  ISETP.GT.U32.AND P4, PT, R13, R15, PT ;  /* 0x0000000f0d00720c */ /* 0x000fe20003f84070 */
[----:B------:R-:W-:Y:S01]  /*1540*/  IMAD.HI.U32 R23, R7, R18, RZ ;  /* 0x0000001207177227 */ /* 0x000fe200078e00ff */
[----:B------:R-:W-:-:S03]  /*1550*/  @!P2 IADD3 R10, PT, PT, R10, -R13, RZ ;  /* 0x8000000d0a0aa210 */ /* 0x000fc60007ffe0ff */
[----:B------:R-:W-:Y:S01]  /*1560*/  VIADD R20, R11, UR6 ;  /* 0x000000060b147c36 */ /* 0x000fe20008000000 */
[----:B------:R-:W-:Y:S01]  /*1570*/  IADD3 R23, PT, PT, -R23, RZ, RZ ;  /* 0x000000ff17177210 */ /* 0x000fe20007ffe1ff */
[--C-:B------:R-:W-:Y:S01]  /*1580*/  @!P1 IMAD.IADD R14, R14, 0x1, -R13.reuse ;  /* 0x000000010e0e9824 */ /* 0x100fe200078e0a0d */
[C---:B------:R-:W-:Y:S01]  /*1590*/  ISETP.GT.U32.AND P2, PT, R13.reuse, R10, PT ;  /* 0x0000000a0d00720c */ /* 0x040fe20003f44070 */
[----:B------:R-:W-:Y:S01]  /*15a0*/  IMAD.MOV R12, RZ, RZ, -R12 ;  /* 0x000000ffff0c7224 */ /* 0x000fe200078e0a0c */
[----:B------:R-:W-:Y:S01]  /*15b0*/  IABS R26, R20 ;  /* 0x00000014001a7213 */ /* 0x000fe20000000000 */
[----:B------:R-:W-:Y:S01]  /*15c0*/  @!P3 IMAD.IADD R8, R8, 0x1, -R13 ;  /* 0x000000010808b824 */ /* 0x000fe200078e0a0d */
[C---:B------:R-:W-:Y:S01]  /*15d0*/  ISETP.GT.U32.AND P1, PT, R13.reuse, R14, PT ;  /* 0x0000000e0d00720c */ /* 0x040fe20003f24070 */
[----:B------:R-:W-:Y:S01]  /*15e0*/  IMAD R12, R13, R12, R16 ;  /* 0x0000000c0d0c7224 */ /* 0x000fe200078e0210 */
[----:B------:R-:W-:Y:S01]  /*15f0*/  @!P4 IADD3 R15, PT, PT, R15, -R13, RZ ;  /* 0x8000000d0f0fc210 */ /* 0x000fe20007ffe0ff */
[C---:B------:R-:W-:Y:S01]  /*1600*/  IMAD R18, R13.reuse, R23, R18 ;  /* 0x000000170d127224 */ /* 0x040fe200078e0212 */
[----:B------:R-:W-:Y:S01]  /*1610*/  ISETP.GT.U32.AND P3, PT, R13, R8, PT ;  /* 0x000000080d00720c */ /* 0x000fe20003f64070 */
[----:B------:R-:W-:Y:S01]  /*1620*/  IMAD.HI.U32 R16, R7, R24, RZ ;  /* 0x0000001807107227 */ /* 0x000fe200078e00ff */
[----:B------:R-:W-:-:S02]  /*1630*/  ISETP.GT.U32.AND P5, PT, R13, R12, PT ;  /* 0x0000000c0d00720c */ /* 0x000fc40003fa4070 */
[----:B------:R-:W-:Y:S01]  /*1640*/  ISETP.GT.U32.AND P4, PT, R13, R15, PT ;  /* 0x0000000f0d00720c */ /* 0x000fe20003f84070 */
[----:B------:R-:W-:Y:S01]  /*1650*/  IMAD.HI.U32 R7, R7, R26, RZ ;  /* 0x0000001a07077227 */ /* 0x000fe200078e00ff */
[----:B------:R-:W-:Y:S02]  /*1660*/  ISETP.GT.U32.AND P6, PT, R13, R18, PT ;  /* 0x000000120d00720c */ /* 0x000fe40003fc4070 */
[----:B------:R-:W-:Y:S01]  /*1670*/  @!P2 IADD3 R10, PT, PT, R10, -R13, RZ ;  /* 0x8000000d0a0aa210 */ /* 0x000fe20007ffe0ff */
[----:B------:R-:W-:Y:S01]  /*1680*/  IMAD.MOV R16, RZ, RZ, -R16 ;  /* 0x000000ffff107224 */ /* 0x000fe200078e0a10 */
[----:B------:R-:W-:Y:S01]  /*1690*/  IADD3 R7, PT, PT, -R7, RZ, RZ ;  /* 0x000000ff07077210 */ /* 0x000fe20007ffe1ff */
[----:B------:R-:W-:Y:S01]  /*16a0*/  @!P1 IMAD.IADD R14, R14, 0x1, -R13 ;  /* 0x000000010e0e9824 */ /* 0x000fe200078e0a0d */
[----:B------:R-:W-:Y:S01]  /*16b0*/  ISETP.GE.AND P1, PT, R4, RZ, PT ;  /* 0x000000ff0400720c */ /* 0x000fe20003f26270 */
[C---:B------:R-:W-:Y:S02]  /*16c0*/  IMAD R16, R13.reuse, R16, R24 ;  /* 0x000000100d107224 */ /* 0x040fe400078e0218 */
[----:B------:R-:W-:-:S02]  /*16d0*/  IMAD R4, R13, R7, R26 ;  /* 0x000000070d047224 */ /* 0x000fc400078e021a */
[--C-:B------:R-:W-:Y:S01]  /*16e0*/  @!P3 IMAD.IADD R8, R8, 0x1, -R13.reuse ;  /* 0x000000010808b824 */ /* 0x100fe200078e0a0d */
[----:B------:R-:W-:Y:S01]  /*16f0*/  ISETP.GE.AND P3, PT, R6, RZ, PT ;  /* 0x000000ff0600720c */ /* 0x000fe20003f66270 */
[----:B------:R-:W-:Y:S01]  /*1700*/  @!P5 IMAD.IADD R12, R12, 0x1, -R13 ;  /* 0x000000010c0cd824 */ /* 0x000fe200078e0a0d */
[C---:B------:R-:W-:Y:S01]  /*1710*/  ISETP.GT.U32.AND P2, PT, R13.reuse, R16, PT ;  /* 0x000000100d00720c */ /* 0x040fe20003f44070 */
[----:B------:R-:W0:Y:S01]  /*1720*/  LDC.64 R6, c[0x0][0x380] ;  /* 0x0000e000ff067b82 */ /* 0x000e220000000a00 */
[----:B------:R-:W-:Y:S02]  /*1730*/  ISETP.GT.U32.AND P5, PT, R13, R4, PT ;  /* 0x000000040d00720c */ /* 0x000fe40003fa4070 */
[-C--:B------:R-:W-:Y:S02]  /*1740*/  @!P4 IADD3 R15, PT, PT, R15, -R13.reuse, RZ ;  /* 0x8000000d0f0fc210 */ /* 0x080fe40007ffe0ff */
[----:B------:R-:W-:Y:S02]  /*1750*/  @!P6 IADD3 R18, PT, PT, R18, -R13, RZ ;  /* 0x8000000d1212e210 */ /* 0x000fe40007ffe0ff */
[----:B------:R-:W-:-:S02]  /*1760*/  ISETP.GE.AND P4, PT, R22, RZ, PT ;  /* 0x000000ff1600720c */ /* 0x000fc40003f86270 */
[----:B------:R-:W-:Y:S01]  /*1770*/  ISETP.GE.AND P6, PT, R21, RZ, PT ;  /* 0x000000ff1500720c */ /* 0x000fe20003fc6270 */
[----:B------:R-:W-:Y:S01]  /*1780*/  IMAD.MOV.U32 R21, RZ, RZ, R14 ;  /* 0x000000ffff157224 */ /* 0x000fe200078e000e */
[----:B------:R-:W-:Y:S02]  /*1790*/  @!P3 IADD3 R10, PT, PT, -R10, RZ, RZ ;  /* 0x000000ff0a0ab210 */ /* 0x000fe40007ffe1ff */
[C---:B------:R-:W-:Y:S01]  /*17a0*/  ISETP.GT.U32.AND P3, PT, R13.reuse, R18, PT ;  /* 0x000000120d00720c */ /* 0x040fe20003f64070 */
[----:B------:R-:W-:Y:S01]  /*17b0*/  @!P1 IMAD.MOV R21, RZ, RZ, -R21 ;  /* 0x000000ffff159224 */ /* 0x000fe200078e0a15 */
[----:B------:R-:W-:Y:S01]  /*17c0*/  ISETP.GT.U32.AND P1, PT, R13, R12, PT ;  /* 0x0000000c0d00720c */ /* 0x000fe20003f24070 */
[----:B------:R-:W-:Y:S01]  /*17d0*/  @!P5 IMAD.IADD R4, R4, 0x1, -R13 ;  /* 0x000000010404d824 */ /* 0x000fe200078e0a0d */
[----:B------:R-:W-:Y:S02]  /*17e0*/  @!P2 IADD3 R16, PT, PT, R16, -R13, RZ ;  /* 0x8000000d1010a210 */ /* 0x000fe40007ffe0ff */
[----:B------:R-:W-:-:S02]  /*17f0*/  LOP3.LUT R14, RZ, R3, RZ, 0x33, !PT ;  /* 0x00000003ff0e7212 */ /* 0x000fc400078e33ff */
[----:B------:R-:W-:Y:S01]  /*1800*/  @!P4 IADD3 R8, PT, PT, -R8, RZ, RZ ;  /* 0x000000ff0808c210 */ /* 0x000fe20007ffe1ff */
[----:B------:R-:W-:Y:S01]  /*1810*/  @!P6 IMAD.MOV R15, RZ, RZ, -R15 ;  /* 0x000000ffff0fe224 */ /* 0x000fe200078e0a0f */
[----:B------:R-:W-:Y:S02]  /*1820*/  ISETP.GT.U32.AND P2, PT, R13, R16, PT ;  /* 0x000000100d00720c */ /* 0x000fe40003f44070 */
[----:B------:R-:W-:Y:S01]  /*1830*/  ISETP.NE.AND P4, PT, R3, RZ, PT ;  /* 0x000000ff0300720c */ /* 0x000fe20003f85270 */
[----:B------:R-:W-:Y:S01]  /*1840*/  @!P3 IMAD.IADD R18, R18, 0x1, -R13 ;  /* 0x000000011212b824 */ /* 0x000fe200078e0a0d */
[----:B------:R-:W-:Y:S02]  /*1850*/  ISETP.GT.U32.AND P5, PT, R13, R4, PT ;  /* 0x000000040d00720c */ /* 0x000fe40003fa4070 */
[----:B------:R-:W-:Y:S02]  /*1860*/  ISETP.GE.AND P6, PT, R19, RZ, PT ;  /* 0x000000ff1300720c */ /* 0x000fe40003fc6270 */
[----:B------:R-:W-:-:S02]  /*1870*/  SEL R21, R14, R21, !P4 ;  /* 0x000000150e157207 */ /* 0x000fc40006000000 */
[-C--:B------:R-:W-:Y:S02]  /*1880*/  @!P1 IADD3 R12, PT, PT, R12, -R13.reuse, RZ ;  /* 0x8000000d0c0c9210 */ /* 0x080fe40007ffe0ff */
[----:B------:R-:W-:Y:S02]  /*1890*/  ISETP.GE.AND P1, PT, R9, RZ, PT ;  /* 0x000000ff0900720c */ /* 0x000fe40003f26270 */
[----:B------:R-:W-:Y:S02]  /*18a0*/  ISETP.GE.AND P3, PT, R11, RZ, PT ;  /* 0x000000ff0b00720c */ /* 0x000fe40003f66270 */
[C---:B------:R-:W-:Y:S01]  /*18b0*/  SEL R9, R14.reuse, R10, !P4 ;  /* 0x0000000a0e097207 */ /* 0x040fe20006000000 */
[--C-:B0-----:R-:W-:Y:S01]  /*18c0*/  IMAD.WIDE R10, R21, 0x4, R6.reuse ;  /* 0x00000004150a7825 */ /* 0x101fe200078e0206 */
[----:B------:R-:W-:Y:S02]  /*18d0*/  SEL R19, R14, R8, !P4 ;  /* 0x000000080e137207 */ /* 0x000fe40006000000 */
[----:B------:R-:W-:Y:S01]  /*18e0*/  MOV R21, R12 ;  /* 0x0000000c00157202 */ /* 0x000fe20000000f00 */
[----:B------:R-:W-:Y:S01]  /*18f0*/  IMAD.WIDE R8, R9, 0x4, R6 ;  /* 0x0000000409087825 */ /* 0x000fe200078e0206 */
[----:B------:R-:W-:Y:S01]  /*1900*/  @!P2 IADD3 R16, PT, PT, R16, -R13, RZ ;  /* 0x8000000d1010a210 */ /* 0x000fe20007ffe0ff */
[----:B------:R-:W2:Y:S01]  /*1910*/  LDG.E R11, desc[UR4][R10.64] ;  /* 0x000000040a0b7981 */ /* 0x000ea2000c1e1900 */
[----:B------:R-:W-:Y:S01]  /*1920*/  ISETP.GE.AND P2, PT, R20, RZ, PT ;  /* 0x000000ff1400720c */ /* 0x000fe20003f46270 */
[----:B------:R-:W-:Y:S01]  /*1930*/  @!P5 IMAD.IADD R4, R4, 0x1, -R13 ;  /* 0x000000010404d824 */ /* 0x000fe200078e0a0d */
[----:B------:R-:W-:Y:S01]  /*1940*/  @!P6 IADD3 R21, PT, PT, -R21, RZ, RZ ;  /* 0x000000ff1515e210 */ /* 0x000fe20007ffe1ff */
[----:B------:R-:W-:Y:S01]  /*1950*/  IMAD.WIDE R12, R19, 0x4, R6 ;  /* 0x00000004130c7825 */ /* 0x000fe200078e0206 */
[C---:B------:R-:W-:Y:S01]  /*1960*/  SEL R19, R14.reuse, R15, !P4 ;  /* 0x0000000f0e137207 */ /* 0x040fe20006000000 */
[----:B------:R0:W3:Y:S02]  /*1970*/  LDG.E R8, desc[UR4][R8.64] ;  /* 0x0000000408087981 */ /* 0x0000e4000c1e1900 */
[----:B------:R-:W-:Y:S01]  /*1980*/  IMAD.MOV.U32 R23, RZ, RZ, R18 ;  /* 0x000000ffff177224 */ /* 0x000fe200078e0012 */
[----:B------:R-:W-:Y:S01]  /*1990*/  SEL R21, R14, R21, !P4 ;  /* 0x000000150e157207 */ /* 0x000fe20006000000 */
[----:B------:R-:W-:Y:S01]  /*19a0*/  IMAD.WIDE R18, R19, 0x4, R6 ;  /* 0x0000000413127825 */ /* 0x000fe200078e0206 */
[----:B------:R1:W4:Y:S03]  /*19b0*/  LDG.E R15, desc[UR4][R12.64] ;  /* 0x000000040c0f7981 */ /* 0x000326000c1e1900 */
[----:B------:R-:W-:Y:S01]  /*19c0*/  @!P1 IMAD.MOV R23, RZ, RZ, -R23 ;  /* 0x000000ffff179224 */ /* 0x000fe200078e0a17 */
[----:B------:R-:W-:Y:S01]  /*19d0*/  @!P3 IADD3 R16, PT, PT, -R16, RZ, RZ ;  /* 0x000000ff1010b210 */ /* 0x000fe20007ffe1ff */
[----:B------:R-:W-:Y:S01]  /*19e0*/  IMAD.WIDE R20, R21, 0x4, R6 ;  /* 0x0000000415147825 */ /* 0x000fe200078e0206 */
[----:B------:R-:W5:Y:S02]  /*19f0*/  LDG.E R18, desc[UR4][R18.64] ;  /* 0x0000000412127981 */ /* 0x000f64000c1e1900 */
[C---:B------:R-:W-:Y:S01]  /*1a00*/  SEL R23, R14.reuse, R23, !P4 ;  /* 0x000000170e177207 */ /* 0x040fe20006000000 */
[----:B------:R-:W-:Y:S01]  /*1a10*/  @!P2 IMAD.MOV R4, RZ, RZ, -R4 ;  /* 0x000000ffff04a224 */ /* 0x000fe200078e0a04 */
[C---:B0-----:R-:W-:Y:S01]  /*1a20*/  SEL R9, R14.reuse, R16, !P4 ;  /* 0x000000100e097207 */ /* 0x041fe20006000000 */
[----:B------:R-:W5:Y:S02]  /*1a30*/  LDG.E R20, desc[UR4][R20.64] ;  /* 0x0000000414147981 */ /* 0x000f64000c1e1900 */
[----:B-1----:R-:W-:Y:S01]  /*1a40*/  IMAD.WIDE R12, R23, 0x4, R6 ;  /* 0x00000004170c7825 */ /* 0x002fe200078e0206 */
[----:B------:R-:W-:-:S03]  /*1a50*/  SEL R25, R14, R4, !P4 ;  /* 0x000000040e197207 */ /* 0x000fc60006000000 */
[--C-:B------:R-:W-:Y:S02]  /*1a60*/  IMAD.WIDE R22, R9, 0x4, R6.reuse ;  /* 0x0000000409167825 */ /* 0x100fe400078e0206 */
[----:B------:R-:W5:Y:S02]  /*1a70*/  LDG.E R12, desc[UR4][R12.64] ;  /* 0x000000040c0c7981 */ /* 0x000f64000c1e1900 */
[----:B------:R-:W-:Y:S02]  /*1a80*/  IMAD.WIDE R6, R25, 0x4, R6 ;  /* 0x0000000419067825 */ /* 0x000fe400078e0206 */
[----:B------:R-:W5:Y:S04]  /*1a90*/  LDG.E R22, desc[UR4][R22.64] ;  /* 0x0000000416167981 */ /* 0x000f68000c1e1900 */
[----:B------:R-:W5:Y:S01]  /*1aa0*/  LDG.E R6, desc[UR4][R6.64] ;  /* 0x0000000406067981 */ /* 0x000f62000c1e1900 */
[----:B------:R-:W-:Y:S01]  /*1ab0*/  IADD3 R5, PT, PT, R5, 0x8, RZ ;  /* 0x0000000805057810 */ /* 0x000fe20007ffe0ff */
[----:B--2---:R-:W-:-:S04]  /*1ac0*/  FADD R11, R0, R11 ;  /* 0x0000000b000b7221 */ /* 0x004fc80000000000 */
[----:B---3--:R-:W-:-:S04]  /*1ad0*/  FADD R8, R11, R8 ;  /* 0x000000080b087221 */ /* 0x008fc80000000000 */
[----:B----4-:R-:W-:-:S04]  /*1ae0*/  FADD R15, R8, R15 ;  /* 0x0000000f080f7221 */ /* 0x010fc80000000000 */
[----:B-----5:R-:W-:-:S04]  /*1af0*/  FADD R15, R15, R18 ;  /* 0x000000120f0f7221 */ /* 0x020fc80000000000 */
[----:B------:R-:W-:-:S04]  /*1b00*/  FADD R15, R15, R20 ;  /* 0x000000140f0f7221 */ /* 0x000fc80000000000 */
[----:B------:R-:W-:-:S04]  /*1b10*/  FADD R15, R15, R12 ;  /* 0x0000000c0f0f7221 */ /* 0x000fc80000000000 */
[----:B------:R-:W-:-:S04]  /*1b20*/  FADD R15, R15, R22 ;  /* 0x000000160f0f7221 */ /* 0x000fc80000000000 */
[----:B------:R-:W-:-:S07]  /*1b30*/  FADD R0, R15, R6 ;  /* 0x000000060f007221 */ /* 0x000fce0000000000 */
.L_x_3:
        /* <DEDUP_REMOVED lines=9> */
[----:B0-----:R-:W-:-:S04]  /*1bd0*/  IMAD R6, R5, UR6, R2 ;  /* 0x0000000605067c24 */ /* 0x001fc8000f8e0202 */
[----:B------:R-:W-:Y:S01]  /*1be0*/  VIADD R10, R6, UR6 ;  /* 0x00000006060a7c36 */ /* 0x000fe20008000000 */
[----:B------:R-:W-:-:S04]  /*1bf0*/  IABS R14, R6 ;  /* 0x00000006000e7213 */ /* 0x000fc80000000000 */
[C---:B------:R-:W-:Y:S02]  /*1c00*/  IADD3 R9, PT, PT, R10.reuse, UR6, RZ ;  /* 0x000000060a097c10 */ /* 0x040fe4000fffe0ff */
[----:B------:R-:W-:Y:S02]  /*1c10*/  IABS R15, R10 ;  /* 0x0000000a000f7213 */ /* 0x000fe40000000000 */
[----:B------:R-:W-:Y:S02]  /*1c20*/  IABS R17, R9 ;  /* 0x0000000900117213 */ /* 0x000fe40000000000 */
[----:B------:R-:W-:Y:S01]  /*1c30*/  ISETP.GE.AND P5, PT, R10, RZ, PT ;  /* 0x000000ff0a00720c */ /* 0x000fe20003fa6270 */
[----:B-1----:R-:W-:-:S04]  /*1c40*/  VIADD R12, R7, 0xffffffe ;  /* 0x0ffffffe070c7836 */ /* 0x002fc80000000000 */
[----:B------:R0:W1:Y:S02]  /*1c50*/  F2I.FTZ.U32.TRUNC.NTZ R13, R12 ;  /* 0x0000000c000d7305 */ /* 0x000064000021f000 */
[----:B0-----:R-:W-:Y:S01]  /*1c60*/  IMAD.MOV.U32 R12, RZ, RZ, RZ ;  /* 0x000000ffff0c7224 */ /* 0x001fe200078e00ff */
[----:B-1----:R-:W-:-:S05]  /*1c70*/  IADD3 R11, PT, PT, RZ, -R13, RZ ;  /* 0x8000000dff0b7210 */ /* 0x002fca0007ffe0ff */
[----:B------:R-:W-:-:S04]  /*1c80*/  IMAD R11, R11, R8, RZ ;  /* 0x000000080b0b7224 */ /* 0x000fc800078e02ff */
[----:B------:R-:W-:Y:S01]  /*1c90*/  IMAD.HI.U32 R16, R13, R11, R12 ;  /* 0x0000000b0d107227 */ /* 0x000fe200078e000c */
[----:B------:R-:W-:-:S03]  /*1ca0*/  MOV R11, R14 ;  /* 0x0000000e000b7202 */ /* 0x000fc60000000f00 */
[----:B------:R-:W-:Y:S02]  /*1cb0*/  VIADD R14, R9, UR6 ;  /* 0x00000006090e7c36 */ /* 0x000fe40008000000 */
[----:B------:R-:W-:-:S03]  /*1cc0*/  IMAD.HI.U32 R7, R16, R11, RZ ;  /* 0x0000000b10077227 */ /* 0x000fc600078e00ff */
[----:B------:R-:W-:Y:S01]  /*1cd0*/  IABS R19, R14 ;  /* 0x0000000e00137213 */ /* 0x000fe20000000000 */
[----:B------:R-:W-:Y:S01]  /*1ce0*/  IMAD.HI.U32 R12, R16, R17, RZ ;  /* 0x00000011100c7227 */ /* 0x000fe200078e00ff */
[----:B------:R-:W-:-:S03]  /*1cf0*/  IADD3 R13, PT, PT, -R7, RZ, RZ ;  /* 0x000000ff070d7210 */ /* 0x000fc60007ffe1ff */
[----:B------:R-:W-:Y:S01]  /*1d00*/  IMAD.HI.U32 R7, R16, R15, RZ ;  /* 0x0000000f10077227 */ /* 0x000fe200078e00ff */
[----:B------:R-:W-:-:S03]  /*1d10*/  IADD3 R12, PT, PT, -R12, RZ, RZ ;  /* 0x000000ff0c0c7210 */ /* 0x000fc60007ffe1ff */
[----:B------:R-:W-:Y:S02]  /*1d20*/  IMAD R11, R8, R13, R11 ;  /* 0x0000000d080b7224 */ /* 0x000fe400078e020b */
[----:B------:R-:W-:Y:S02]  /*1d30*/  IMAD.MOV R13, RZ, RZ, -R7 ;  /* 0x000000ffff0d7224 */ /* 0x000fe400078e0a07 */
[----:B------:R-:W-:Y:S01]  /*1d40*/  IMAD.HI.U32 R7, R16, R19, RZ ;  /* 0x0000001310077227 */ /* 0x000fe200078e00ff */
[----:B------:R-:W-:-:S03]  /*1d50*/  ISETP.GT.U32.AND P1, PT, R8, R11, PT ;  /* 0x0000000b0800720c */ /* 0x000fc60003f24070 */
[C---:B------:R-:W-:Y:S02]  /*1d60*/  IMAD R13, R8.reuse, R13, R15 ;  /* 0x0000000d080d7224 */ /* 0x040fe400078e020f */
[C---:B------:R-:W-:Y:S01]  /*1d70*/  IMAD R15, R8.reuse, R12, R17 ;  /* 0x0000000c080f7224 */ /* 0x040fe200078e0211 */
[----:B------:R-:W-:Y:S01]  /*1d80*/  LOP3.LUT R12, RZ, R3, RZ, 0x33, !PT ;  /* 0x00000003ff0c7212 */ /* 0x000fe200078e33ff */
[----:B------:R-:W-:Y:S01]  /*1d90*/  IMAD.MOV R7, RZ, RZ, -R7 ;  /* 0x000000ffff077224 */ /* 0x000fe200078e0a07 */
[C---:B------:R-:W-:Y:S02]  /*1da0*/  ISETP.GT.U32.AND P2, PT, R8.reuse, R13, PT ;  /* 0x0000000d0800720c */ /* 0x040fe40003f44070 */
[C---:B------:R-:W-:Y:S01]  /*1db0*/  ISETP.GT.U32.AND P3, PT, R8.reuse, R15, PT ;  /* 0x0000000f0800720c */ /* 0x040fe20003f64070 */
[----:B------:R-:W-:Y:S02]  /*1dc0*/  IMAD R17, R8, R7, R19 ;  /* 0x0000000708117224 */ /* 0x000fe400078e0213 */
[----:B------:R-:W-:-:S03]  /*1dd0*/  @!P1 IADD3 R11, PT, PT, R11, -R8, RZ ;  /* 0x800000080b0b9210 */ /* 0x000fc60007ffe0ff */
[C---:B------:R-:W-:Y:S02]  /*1de0*/  ISETP.GT.U32.AND P1, PT, R8.reuse, R17, PT ;  /* 0x000000110800720c */ /* 0x040fe40003f24070 */
[----:B------:R-:W-:-:S03]  /*1df0*/  ISETP.GT.U32.AND P4, PT, R8, R11, PT ;  /* 0x0000000b0800720c */ /* 0x000fc60003f84070 */
[--C-:B------:R-:W-:Y:S02]  /*1e00*/  @!P2 IMAD.IADD R13, R13, 0x1, -R8.reuse ;  /* 0x000000010d0da824 */ /* 0x100fe400078e0a08 */
[-C--:B------:R-:W-:Y:S02]  /*1e10*/  @!P3 IADD3 R15, PT, PT, R15, -R8.reuse, RZ ;  /* 0x800000080f0fb210 */ /* 0x080fe40007ffe0ff */
[----:B------:R-:W-:Y:S02]  /*1e20*/  ISETP.GE.AND P3, PT, R6, RZ, PT ;  /* 0x000000ff0600720c */ /* 0x000fe40003f66270 */
[C---:B------:R-:W-:Y:S01]  /*1e30*/  ISETP.GT.U32.AND P2, PT, R8.reuse, R13, PT ;  /* 0x0000000d0800720c */ /* 0x040fe20003f44070 */
[----:B------:R-:W0:Y:S01]  /*1e40*/  LDC.64 R6, c[0x0][0x380] ;  /* 0x0000e000ff067b82 */ /* 0x000e220000000a00 */
[----:B------:R-:W-:Y:S01]  /*1e50*/  @!P1 IMAD.IADD R17, R17, 0x1, -R8 ;  /* 0x0000000111119824 */ /* 0x000fe200078e0a08 */
[----:B------:R-:W-:Y:S02]  /*1e60*/  ISETP.GT.U32.AND P1, PT, R8, R15, PT ;  /* 0x0000000f0800720c */ /* 0x000fe40003f24070 */
[----:B------:R-:W-:-:S02]  /*1e70*/  @!P4 IADD3 R11, PT, PT, R11, -R8, RZ ;  /* 0x800000080b0bc210 */ /* 0x000fc40007ffe0ff */
[----:B------:R-:W-:Y:S02]  /*1e80*/  ISETP.GT.U32.AND P6, PT, R8, R17, PT ;  /* 0x000000110800720c */ /* 0x000fe40003fc4070 */
[----:B------:R-:W-:Y:S02]  /*1e90*/  ISETP.GE.AND P4, PT, R9, RZ, PT ;  /* 0x000000ff0900720c */ /* 0x000fe40003f86270 */
[----:B------:R-:W-:Y:S02]  /*1ea0*/  @!P3 IADD3 R11, PT, PT, -R11, RZ, RZ ;  /* 0x000000ff0b0bb210 */ /* 0x000fe40007ffe1ff */
[--C-:B------:R-:W-:Y:S01]  /*1eb0*/  @!P2 IMAD.IADD R13, R13, 0x1, -R8.reuse ;  /* 0x000000010d0da824 */ /* 0x100fe200078e0a08 */
[----:B------:R-:W-:Y:S02]  /*1ec0*/  ISETP.GE.AND P2, PT, R14, RZ, PT ;  /* 0x000000ff0e00720c */ /* 0x000fe40003f46270 */
[----:B------:R-:W-:Y:S01]  /*1ed0*/  ISETP.NE.AND P3, PT, R3, RZ, PT ;  /* 0x000000ff0300720c */ /* 0x000fe20003f65270 */
[----:B------:R-:W-:-:S02]  /*1ee0*/  @!P1 IMAD.IADD R15, R15, 0x1, -R8 ;  /* 0x000000010f0f9824 */ /* 0x000fc400078e0a08 */
[----:B------:R-:W-:Y:S01]  /*1ef0*/  @!P5 IMAD.MOV R13, RZ, RZ, -R13 ;  /* 0x000000ffff0dd224 */ /* 0x000fe200078e0a0d */
[C---:B------:R-:W-:Y:S02]  /*1f00*/  SEL R9, R12.reuse, R11, !P3 ;  /* 0x0000000b0c097207 */ /* 0x040fe40005800000 */
[----:B------:R-:W-:Y:S02]  /*1f10*/  @!P6 IADD3 R17, PT, PT, R17, -R8, RZ ;  /* 0x800000081111e210 */ /* 0x000fe40007ffe0ff */
[----:B------:R-:W-:Y:S01]  /*1f20*/  @!P4 IADD3 R15, PT, PT, -R15, RZ, RZ ;  /* 0x000000ff0f0fc210 */ /* 0x000fe20007ffe1ff */
[----:B0-----:R-:W-:Y:S01]  /*1f30*/  IMAD.WIDE R8, R9, 0x4, R6 ;  /* 0x0000000409087825 */ /* 0x001fe200078e0206 */
[C---:B------:R-:W-:Y:S02]  /*1f40*/  SEL R11, R12.reuse, R13, !P3 ;  /* 0x0000000d0c0b7207 */ /* 0x040fe40005800000 */
[----:B------:R-:W-:Y:S01]  /*1f50*/  SEL R13, R12, R15, !P3 ;  /* 0x0000000f0c0d7207 */ /* 0x000fe20005800000 */
[----:B------:R-:W-:-:S02]  /*1f60*/  @!P2 IMAD.MOV R17, RZ, RZ, -R17 ;  /* 0x000000ffff11a224 */ /* 0x000fc400078e0a11 */
[--C-:B------:R-:W-:Y:S01]  /*1f70*/  IMAD.WIDE R10, R11, 0x4, R6.reuse ;  /* 0x000000040b0a7825 */ /* 0x100fe200078e0206 */
[----:B------:R-:W2:Y:S02]  /*1f80*/  LDG.E R9, desc[UR4][R8.64] ;  /* 0x0000000408097981 */ /* 0x000ea4000c1e1900 */
[----:B------:R-:W-:Y:S01]  /*1f90*/  SEL R17, R12, R17, !P3 ;  /* 0x000000110c117207 */ /* 0x000fe20005800000 */
[--C-:B------:R-:W-:Y:S02]  /*1fa0*/  IMAD.WIDE R12, R13, 0x4, R6.reuse ;  /* 0x000000040d0c7825 */ /* 0x100fe400078e0206 */
[----:B------:R-:W3:Y:S02]  /*1fb0*/  LDG.E R10, desc[UR4][R10.64] ;  /* 0x000000040a0a7981 */ /* 0x000ee4000c1e1900 */
[----:B------:R-:W-:Y:S02]  /*1fc0*/  IMAD.WIDE R6, R17, 0x4, R6 ;  /* 0x0000000411067825 */ /* 0x000fe400078e0206 */
[----:B------:R-:W4:Y:S04]  /*1fd0*/  LDG.E R12, desc[UR4][R12.64] ;  /* 0x000000040c0c7981 */ /* 0x000f28000c1e1900 */
[----:B------:R-:W5:Y:S01]  /*1fe0*/  LDG.E R6, desc[UR4][R6.64] ;  /* 0x0000000406067981 */ /* 0x000f62000c1e1900 */
[----:B------:R-:W-:Y:S01]  /*1ff0*/  IADD3 R5, PT, PT, R5, 0x4, RZ ;  /* 0x0000000405057810 */ /* 0x000fe20007ffe0ff */
[----:B--2---:R-:W-:-:S04]  /*2000*/  FADD R15, R0, R9 ;  /* 0x00000009000f7221 */ /* 0x004fc80000000000 */
[----:B---3--:R-:W-:-:S04]  /*2010*/  FADD R15, R15, R10 ;  /* 0x0000000a0f0f7221 */ /* 0x008fc80000000000 */
[----:B----4-:R-:W-:-:S04]  /*2020*/  FADD R15, R15, R12 ;  /* 0x0000000c0f0f7221 */ /* 0x010fc80000000000 */
[----:B-----5:R-:W-:-:S07]  /*2030*/  FADD R0, R15, R6 ;  /* 0x000000060f007221 */ /* 0x020fce0000000000 */
.L_x_4:
[----:B------:R-:W-:Y:S05]  /*2040*/  @!P0 BRA `(.L_x_0) ;  /* 0x0000000000908947 */ /* 0x000fea0003800000 */
[-C--:B------:R-:W-:Y:S01]  /*2050*/  IABS R8, R3.reuse ;  /* 0x0000000300087213 */ /* 0x080fe20000000000 */
[----:B------:R-:W0:Y:S01]  /*2060*/  LDC R9, c[0x0][0x38c] ;  /* 0x0000e300ff097b82 */ /* 0x000e220000000800 */
[----:B------:R-:W1:Y:S01]  /*2070*/  LDCU UR6, c[0x0][0x388] ;  /* 0x00007100ff0677ac */ /* 0x000e620008000800 */
[----:B------:R-:W-:Y:S01]  /*2080*/  ISETP.NE.AND P2, PT, R3, RZ, PT ;  /* 0x000000ff0300720c */ /* 0x000fe20003f45270 */
[----:B------:R-:W2:Y:S01]  /*2090*/  I2F.RP R12, R8 ;  /* 0x00000008000c7306 */ /* 0x000ea20000209400 */
[----:B------:R-:W-:Y:S01]  /*20a0*/  LOP3.LUT R14, RZ, R3, RZ, 0x33, !PT ;  /* 0x00000003ff0e7212 */ /* 0x000fe200078e33ff */
[----:B------:R-:W3:Y:S03]  /*20b0*/  LDCU UR7, c[0x0][0x388] ;  /* 0x00007100ff0777ac */ /* 0x000ee60008000800 */
[----:B------:R-:W4:Y:S03]  /*20c0*/  LDC.64 R6, c[0x0][0x380] ;  /* 0x0000e000ff067b82 */ /* 0x000f260000000a00 */
[----:B--2---:R-:W2:Y:S01]  /*20d0*/  MUFU.RCP R12, R12 ;  /* 0x0000000c000c7308 */ /* 0x004ea20000001000 */
[----:B-1----:R-:W-:-:S02]  /*20e0*/  IMAD R3, R5, UR6, R2 ;  /* 0x0000000605037c24 */ /* 0x002fc4000f8e0202 */
[----:B--2---:R-:W-:-:S05]  /*20f0*/  VIADD R10, R12, 0xffffffe ;  /* 0x0ffffffe0c0a7836 */ /* 0x004fca0000000000 */
[----:B------:R1:W2:Y:S02]  /*2100*/  F2I.FTZ.U32.TRUNC.NTZ R11, R10 ;  /* 0x0000000a000b7305 */ /* 0x0002a4000021f000 */
[----:B-1----:R-:W-:Y:S01]  /*2110*/  IMAD.MOV.U32 R10, RZ, RZ, RZ ;  /* 0x000000ffff0a7224 */ /* 0x002fe200078e00ff */
[----:B--2---:R-:W-:-:S05]  /*2120*/  IADD3 R13, PT, PT, RZ, -R11, RZ ;  /* 0x8000000bff0d7210 */ /* 0x004fca0007ffe0ff */
[----:B------:R-:W-:-:S04]  /*2130*/  IMAD R13, R13, R8, RZ ;  /* 0x000000080d0d7224 */ /* 0x000fc800078e02ff */
[----:B------:R-:W-:Y:S01]  /*2140*/  IMAD.HI.U32 R12, R11, R13, R10 ;  /* 0x0000000d0b0c7227 */ /* 0x000fe200078e000a */
[----:B0--34-:R-:W-:-:S07]  /*2150*/  IADD3 R10, PT, PT, -R4, RZ, RZ ;  /* 0x000000ff040a7210 */ /* 0x019fce0007ffe1ff */
.L_x_5:
[----:B------:R-:W-:Y:S02]  /*2160*/  IABS R5, R3 ;  /* 0x0000000300057213 */ /* 0x000fe40000000000 */
[----:B------:R-:W-:Y:S02]  /*2170*/  IABS R16, R9 ;  /* 0x0000000900107213 */ /* 0x000fe40000000000 */
[----:B------:R-:W-:Y:S01]  /*2180*/  ISETP.GE.AND P1, PT, R3, RZ, PT ;  /* 0x000000ff0300720c */ /* 0x000fe20003f26270 */
[----:B------:R-:W-:-:S04]  /*2190*/  IMAD.HI.U32 R4, R12, R5, RZ ;  /* 0x000000050c047227 */ /* 0x000fc800078e00ff */
[----:B------:R-:W-:-:S04]  /*21a0*/  IMAD.MOV R4, RZ, RZ, -R4 ;  /* 0x000000ffff047224 */ /* 0x000fc800078e0a04 */
[----:B------:R-:W-:-:S05]  /*21b0*/  IMAD R5, R16, R4, R5 ;  /* 0x0000000410057224 */ /* 0x000fca00078e0205 */
[----:B------:R-:W-:-:S13]  /*21c0*/  ISETP.GT.U32.AND P0, PT, R8, R5, PT ;  /* 0x000000050800720c */ /* 0x000fda0003f04070 */
[----:B------:R-:W-:-:S04]  /*21d0*/  @!P0 IADD3 R5, PT, PT, R5, -R16, RZ ;  /* 0x8000001005058210 */ /* 0x000fc80007ffe0ff */
[----:B------:R-:W-:-:S13]  /*21e0*/  ISETP.GT.U32.AND P0, PT, R8, R5, PT ;  /* 0x000000050800720c */ /* 0x000fda0003f04070 */
[----:B------:R-:W-:-:S05]  /*21f0*/  @!P0 IMAD.IADD R5, R5, 0x1, -R16 ;  /* 0x0000000105058824 */ /* 0x000fca00078e0a10 */
[----:B------:R-:W-:-:S04]  /*2200*/  @!P1 IADD3 R5, PT, PT, -R5, RZ, RZ ;  /* 0x000000ff05059210 */ /* 0x000fc80007ffe1ff */
[----:B------:R-:W-:-:S05]  /*2210*/  SEL R5, R14, R5, !P2 ;  /* 0x000000050e057207 */ /* 0x000fca0005000000 */
[----:B------:R-:W-:-:S06]  /*2220*/  IMAD.WIDE R4, R5, 0x4, R6 ;  /* 0x0000000405047825 */ /* 0x000fcc00078e0206 */
[----:B------:R-:W2:Y:S01]  /*2230*/  LDG.E R5, desc[UR4][R4.64] ;  /* 0x0000000404057981 */ /* 0x000ea2000c1e1900 */
[----:B------:R-:W-:Y:S01]  /*2240*/  VIADD R10, R10, 0x1 ;  /* 0x000000010a0a7836 */ /* 0x000fe20000000000 */
[----:B------:R-:W-:-:S04]  /*2250*/  IADD3 R3, PT, PT, R3, UR7, RZ ;  /* 0x0000000703037c10 */ /* 0x000fc8000fffe0ff */
[----:B------:R-:W-:Y:S01]  /*2260*/  ISETP.NE.AND P0, PT, R10, RZ, PT ;  /* 0x000000ff0a00720c */ /* 0x000fe20003f05270 */
[----:B--2---:R-:W-:-:S12]  /*2270*/  FADD R0, R5, R0 ;  /* 0x0000000005007221 */ /* 0x004fd80000000000 */
[----:B------:R-:W-:Y:S05]  /*2280*/  @P0 BRA `(.L_x_5) ;  /* 0xfffffffc00b40947 */ /* 0x000fea000383ffff */
.L_x_0:
[----:B------:R-:W-:-:S13]  /*2290*/  FSETP.GT.AND P0, PT, R0, RZ, PT ;  /* 0x000000ff0000720b */ /* 0x000fda0003f04000 */
[----:B------:R-:W-:Y:S05]  /*22a0*/  @!P0 EXIT ;  /* 0x000000000000894d */ /* 0x000fea0003800000 */
[----:B------:R-:W0:Y:S02]  /*22b0*/  LDC.64 R4, c[0x0][0x380] ;  /* 0x0000e000ff047b82 */ /* 0x000e240000000a00 */
[----:B0-----:R-:W-:-:S05]  /*22c0*/  IMAD.WIDE.U32 R2, R2, 0x4, R4 ;  /* 0x0000000402027825 */ /* 0x001fca00078e0004 */
[----:B------:R-:W-:Y:S01]  /*22d0*/  STG.E desc[UR4][R2.64], R0 ;  /* 0x0000000002007986 */ /* 0x000fe2000c101904 */
[----:B------:R-:W-:Y:S05]  /*22e0*/  EXIT ;  /* 0x000000000000794d */ /* 0x000fea0003800000 */
.L_x_6:
[----:B------:R-:W-:-:S00]  /*22f0*/  BRA `(.L_x_6) ;  /* 0xfffffffc00fc7947 */ /* 0x000fc0000383ffff */
[----:B------:R-:W-:-:S00]  /*2300*/  NOP ;  /* 0x0000000000007918 */ /* 0x000fc00000000000 */
[----:B------:R-:W-:-:S00]  /*2310*/  NOP ;  /* 0x0000000000007918 */ /* 0x000fc00000000000 */
[----:B------:R-:W-:-:S00]  /*2320*/  NOP ;  /* 0x0000000000007918 */ /* 0x000fc00000000000 */
[----:B------:R-:W-:-:S00]  /*2330*/  NOP ;  /* 0x0000000000007918 */ /* 0x000fc00000000000 */
[----:B------:R-:W-:-:S00]  /*2340*/  NOP ;  /* 0x0000000000007918 */ /* 0x000fc00000000000 */
[----:B------:R-:W-:-:S00]  /*2350*/  NOP ;  /* 0x0000000000007918 */ /* 0x000fc00000000000 */
[----:B------:R-:W-:-:S00]  /*2360*/  NOP ;  /* 0x0000000000007918 */ /* 0x000fc00000000000 */
[----:B------:R-:W-:-:S00]  /*2370*/  NOP ;  /* 0x0000000000007918 */ /* 0x000fc00000000000 */
.L_x_7:


//--------------------- .nv.shared.reserved.0     --------------------------
	.section	.nv.shared.reserved.0,"aw",@nobits
	.weak		__nv_reservedSMEM_offset_0_alias
	.size		__nv_reservedSMEM_offset_0_alias, 0, 64
	.other		__nv_reservedSMEM_offset_0_alias,@"STO_CUDA_RESERVED_SHARED STV_DEFAULT"
__nv_reservedSMEM_offset_0_alias:
	.zero		0
	.zero		64


//--------------------- .nv.constant0._Z18accessGlobalMemoryPfii --------------------------
	.section	.nv.constant0._Z18accessGlobalMemoryPfii,"a",@progbits
	.sectionflags	@""
	.align	4
.nv.constant0._Z18accessGlobalMemoryPfii:
	.zero		912


//--------------------- SYMBOLS --------------------------

	.type		.nv.reservedSmem.offset0,@object
	.size		.nv.reservedSmem.offset0,0x4
